	.target	sm_80

	.elftype	@"ET_EXEC"


//--------------------- .note.nv.tkinfo           --------------------------
	.section	.note.nv.tkinfo,"",@"SHT_NOTE"
	.sectionflags	@"SHF_NOTE_NV_TKINFO"
	.tkinfo
        /*0018*/ 	.word	0x00000002
        /*0030*/ 	.string	""
        /*0030*/ 	.string	"ptxas"
        /*0030*/ 	.string	"Cuda compilation tools, release 13.0, V13.0.88"
        /*0030*/ 	.string	"Build cuda_13.0.r13.0/compiler.36424714_0"
        /*0030*/ 	.string	"-v  -suppress-debug-info  -lineinfo  -arch sm_80 "



//--------------------- .note.nv.cuinfo           --------------------------
	.section	.note.nv.cuinfo,"",@"SHT_NOTE"
	.sectionflags	@"SHF_NOTE_NV_CUINFO"
        /*0018*/ 	.short	0x0002
        /*001a*/ 	.short	0x0050
        /*001c*/ 	.short	0x0082
	.zero		2


//--------------------- .nv.info                  --------------------------
	.section	.nv.info,"",@"SHT_CUDA_INFO"
	.align	4


	//----- nvinfo : EIATTR_REGCOUNT
	.align		4
        /*0000*/ 	.byte	0x04, 0x2f
        /*0002*/ 	.short	(.L_2 - .L_1)
	.align		4
.L_1:
        /*0004*/ 	.word	index@(attn_fwd)
        /*0008*/ 	.word	0x00000060


	//----- nvinfo : EIATTR_FRAME_SIZE
	.align		4
.L_2:
        /*000c*/ 	.byte	0x04, 0x11
        /*000e*/ 	.short	(.L_4 - .L_3)
	.align		4
.L_3:
        /*0010*/ 	.word	index@(attn_fwd)
        /*0014*/ 	.word	0x00000000


	//----- nvinfo : EIATTR_MIN_STACK_SIZE
	.align		4
.L_4:
        /*0018*/ 	.byte	0x04, 0x12
        /*001a*/ 	.short	(.L_6 - .L_5)
	.align		4
.L_5:
        /*001c*/ 	.word	index@(attn_fwd)
        /*0020*/ 	.word	0x00000000
.L_6:


//--------------------- .nv.info.attn_fwd         --------------------------
	.section	.nv.info.attn_fwd,"",@"SHT_CUDA_INFO"
	.sectionflags	@""
	.align	4


	//----- nvinfo : EIATTR_CUDA_API_VERSION
	.align		4
        /*0000*/ 	.byte	0x04, 0x37
        /*0002*/ 	.short	(.L_8 - .L_7)
.L_7:
        /*0004*/ 	.word	0x00000082


	//----- nvinfo : EIATTR_SW2861232_WAR
	.align		4
.L_8:
        /*0008*/ 	.byte	0x01, 0x35
	.zero		2


	//----- nvinfo : EIATTR_PARAM_CBANK
	.align		4
        /*000c*/ 	.byte	0x04, 0x0a
        /*000e*/ 	.short	(.L_10 - .L_9)
	.align		4
.L_9:
        /*0010*/ 	.word	index@(.nv.constant0.attn_fwd)
        /*0014*/ 	.short	0x0160
        /*0016*/ 	.short	0x0088


	//----- nvinfo : EIATTR_CBANK_PARAM_SIZE
	.align		4
.L_10:
        /*0018*/ 	.byte	0x03, 0x19
        /*001a*/ 	.short	0x0088


	//----- nvinfo : EIATTR_KPARAM_INFO
	.align		4
        /*001c*/ 	.byte	0x04, 0x17
        /*001e*/ 	.short	(.L_12 - .L_11)
.L_11:
        /*0020*/ 	.word	0x00000000
        /*0024*/ 	.short	0x0019
        /*0026*/ 	.short	0x0080
        /*0028*/ 	.byte	0x00, 0xf4, 0x21, 0x00


	//----- nvinfo : EIATTR_KPARAM_INFO
	.align		4
.L_12:
        /*002c*/ 	.byte	0x04, 0x17
        /*002e*/ 	.short	(.L_14 - .L_13)
.L_13:
        /*0030*/ 	.word	0x00000000
        /*0034*/ 	.short	0x0018
        /*0036*/ 	.short	0x0078
        /*0038*/ 	.byte	0x00, 0xf4, 0x21, 0x00


	//----- nvinfo : EIATTR_KPARAM_INFO
	.align		4
.L_14:
        /*003c*/ 	.byte	0x04, 0x17
        /*003e*/ 	.short	(.L_16 - .L_15)
.L_15:
        /*0040*/ 	.word	0x00000000
        /*0044*/ 	.short	0x0017
        /*0046*/ 	.short	0x0070
        /*0048*/ 	.byte	0x00, 0xf0, 0x11, 0x00


	//----- nvinfo : EIATTR_KPARAM_INFO
	.align		4
.L_16:
        /*004c*/ 	.byte	0x04, 0x17
        /*004e*/ 	.short	(.L_18 - .L_17)
.L_17:
        /*0050*/ 	.word	0x00000000
        /*0054*/ 	.short	0x0016
        /*0056*/ 	.short	0x006c
        /*0058*/ 	.byte	0x00, 0xf0, 0x11, 0x00


	//----- nvinfo : EIATTR_KPARAM_INFO
	.align		4
.L_18:
        /*005c*/ 	.byte	0x04, 0x17
        /*005e*/ 	.short	(.L_20 - .L_19)
.L_19:
        /*0060*/ 	.word	0x00000000
        /*0064*/ 	.short	0x0015
        /*0066*/ 	.short	0x0068
        /*0068*/ 	.byte	0x00, 0xf0, 0x11, 0x00


	//----- nvinfo : EIATTR_KPARAM_INFO
	.align		4
.L_20:
        /*006c*/ 	.byte	0x04, 0x17
        /*006e*/ 	.short	(.L_22 - .L_21)
.L_21:
        /*0070*/ 	.word	0x00000000
        /*0074*/ 	.short	0x0014
        /*0076*/ 	.short	0x0064
        /*0078*/ 	.byte	0x00, 0xf0, 0x11, 0x00


	//----- nvinfo : EIATTR_KPARAM_INFO
	.align		4
.L_22:
        /*007c*/ 	.byte	0x04, 0x17
        /*007e*/ 	.short	(.L_24 - .L_23)
.L_23:
        /*0080*/ 	.word	0x00000000
        /*0084*/ 	.short	0x0013
        /*0086*/ 	.short	0x0060
        /*0088*/ 	.byte	0x00, 0xf0, 0x11, 0x00


	//----- nvinfo : EIATTR_KPARAM_INFO
	.align		4
.L_24:
        /*008c*/ 	.byte	0x04, 0x17
        /*008e*/ 	.short	(.L_26 - .L_25)
.L_25:
        /*0090*/ 	.word	0x00000000
        /*0094*/ 	.short	0x0012
        /*0096*/ 	.short	0x005c
        /*0098*/ 	.byte	0x00, 0xf0, 0x11, 0x00


	//----- nvinfo : EIATTR_KPARAM_INFO
	.align		4
.L_26:
        /*009c*/ 	.byte	0x04, 0x17
        /*009e*/ 	.short	(.L_28 - .L_27)
.L_27:
        /*00a0*/ 	.word	0x00000000
        /*00a4*/ 	.short	0x0011
        /*00a6*/ 	.short	0x0058
        /*00a8*/ 	.byte	0x00, 0xf0, 0x11, 0x00


	//----- nvinfo : EIATTR_KPARAM_INFO
	.align		4
.L_28:
        /*00ac*/ 	.byte	0x04, 0x17
        /*00ae*/ 	.short	(.L_30 - .L_29)
.L_29:
        /*00b0*/ 	.word	0x00000000
        /*00b4*/ 	.short	0x0010
        /*00b6*/ 	.short	0x0054
        /*00b8*/ 	.byte	0x00, 0xf0, 0x11, 0x00


	//----- nvinfo : EIATTR_KPARAM_INFO
	.align		4
.L_30:
        /*00bc*/ 	.byte	0x04, 0x17
        /*00be*/ 	.short	(.L_32 - .L_31)
.L_31:
        /*00c0*/ 	.word	0x00000000
        /*00c4*/ 	.short	0x000f
        /*00c6*/ 	.short	0x0050
        /*00c8*/ 	.byte	0x00, 0xf0, 0x11, 0x00


	//----- nvinfo : EIATTR_KPARAM_INFO
	.align		4
.L_32:
        /*00cc*/ 	.byte	0x04, 0x17
        /*00ce*/ 	.short	(.L_34 - .L_33)
.L_33:
        /*00d0*/ 	.word	0x00000000
        /*00d4*/ 	.short	0x000e
        /*00d6*/ 	.short	0x004c
        /*00d8*/ 	.byte	0x00, 0xf0, 0x11, 0x00


	//----- nvinfo : EIATTR_KPARAM_INFO
	.align		4
.L_34:
        /*00dc*/ 	.byte	0x04, 0x17
        /*00de*/ 	.short	(.L_36 - .L_35)
.L_35:
        /*00e0*/ 	.word	0x00000000
        /*00e4*/ 	.short	0x000d
        /*00e6*/ 	.short	0x0048
        /*00e8*/ 	.byte	0x00, 0xf0, 0x11, 0x00


	//----- nvinfo : EIATTR_KPARAM_INFO
	.align		4
.L_36:
        /*00ec*/ 	.byte	0x04, 0x17
        /*00ee*/ 	.short	(.L_38 - .L_37)
.L_37:
        /*00f0*/ 	.word	0x00000000
        /*00f4*/ 	.short	0x000c
        /*00f6*/ 	.short	0x0044
        /*00f8*/ 	.byte	0x00, 0xf0, 0x11, 0x00


	//----- nvinfo : EIATTR_KPARAM_INFO
	.align		4
.L_38:
        /*00fc*/ 	.byte	0x04, 0x17
        /*00fe*/ 	.short	(.L_40 - .L_39)
.L_39:
        /*0100*/ 	.word	0x00000000
        /*0104*/ 	.short	0x000b
        /*0106*/ 	.short	0x0040
        /*0108*/ 	.byte	0x00, 0xf0, 0x11, 0x00


	//----- nvinfo : EIATTR_KPARAM_INFO
	.align		4
.L_40:
        /*010c*/ 	.byte	0x04, 0x17
        /*010e*/ 	.short	(.L_42 - .L_41)
.L_41:
        /*0110*/ 	.word	0x00000000
        /*0114*/ 	.short	0x000a
        /*0116*/ 	.short	0x003c
        /*0118*/ 	.byte	0x00, 0xf0, 0x11, 0x00


	//----- nvinfo : EIATTR_KPARAM_INFO
	.align		4
.L_42:
        /*011c*/ 	.byte	0x04, 0x17
        /*011e*/ 	.short	(.L_44 - .L_43)
.L_43:
        /*0120*/ 	.word	0x00000000
        /*0124*/ 	.short	0x0009
        /*0126*/ 	.short	0x0038
        /*0128*/ 	.byte	0x00, 0xf0, 0x11, 0x00


	//----- nvinfo : EIATTR_KPARAM_INFO
	.align		4
.L_44:
        /*012c*/ 	.byte	0x04, 0x17
        /*012e*/ 	.short	(.L_46 - .L_45)
.L_45:
        /*0130*/ 	.word	0x00000000
        /*0134*/ 	.short	0x0008
        /*0136*/ 	.short	0x0034
        /*0138*/ 	.byte	0x00, 0xf0, 0x11, 0x00


	//----- nvinfo : EIATTR_KPARAM_INFO
	.align		4
.L_46:
        /*013c*/ 	.byte	0x04, 0x17
        /*013e*/ 	.short	(.L_48 - .L_47)
.L_47:
        /*0140*/ 	.word	0x00000000
        /*0144*/ 	.short	0x0007
        /*0146*/ 	.short	0x0030
        /*0148*/ 	.byte	0x00, 0xf0, 0x11, 0x00


	//----- nvinfo : EIATTR_KPARAM_INFO
	.align		4
.L_48:
        /*014c*/ 	.byte	0x04, 0x17
        /*014e*/ 	.short	(.L_50 - .L_49)
.L_49:
        /*0150*/ 	.word	0x00000000
        /*0154*/ 	.short	0x0006
        /*0156*/ 	.short	0x002c
        /*0158*/ 	.byte	0x00, 0xf0, 0x11, 0x00


	//----- nvinfo : EIATTR_KPARAM_INFO
	.align		4
.L_50:
        /*015c*/ 	.byte	0x04, 0x17
        /*015e*/ 	.short	(.L_52 - .L_51)
.L_51:
        /*0160*/ 	.word	0x00000000
        /*0164*/ 	.short	0x0005
        /*0166*/ 	.short	0x0028
        /*0168*/ 	.byte	0x00, 0xf0, 0x11, 0x00


	//----- nvinfo : EIATTR_KPARAM_INFO
	.align		4
.L_52:
        /*016c*/ 	.byte	0x04, 0x17
        /*016e*/ 	.short	(.L_54 - .L_53)
.L_53:
        /*0170*/ 	.word	0x00000000
        /*0174*/ 	.short	0x0004
        /*0176*/ 	.short	0x0020
        /*0178*/ 	.byte	0x00, 0xf4, 0x21, 0x00


	//----- nvinfo : EIATTR_KPARAM_INFO
	.align		4
.L_54:
        /*017c*/ 	.byte	0x04, 0x17
        /*017e*/ 	.short	(.L_56 - .L_55)
.L_55:
        /*0180*/ 	.word	0x00000000
        /*0184*/ 	.short	0x0003
        /*0186*/ 	.short	0x0018
        /*0188*/ 	.byte	0x00, 0xf4, 0x21, 0x00


	//----- nvinfo : EIATTR_KPARAM_INFO
	.align		4
.L_56:
        /*018c*/ 	.byte	0x04, 0x17
        /*018e*/ 	.short	(.L_58 - .L_57)
.L_57:
        /*0190*/ 	.word	0x00000000
        /*0194*/ 	.short	0x0002
        /*0196*/ 	.short	0x0010
        /*0198*/ 	.byte	0x00, 0xf4, 0x21, 0x00


	//----- nvinfo : EIATTR_KPARAM_INFO
	.align		4
.L_58:
        /*019c*/ 	.byte	0x04, 0x17
        /*019e*/ 	.short	(.L_60 - .L_59)
.L_59:
        /*01a0*/ 	.word	0x00000000
        /*01a4*/ 	.short	0x0001
        /*01a6*/ 	.short	0x0008
        /*01a8*/ 	.byte	0x00, 0xf4, 0x21, 0x00


	//----- nvinfo : EIATTR_KPARAM_INFO
	.align		4
.L_60:
        /*01ac*/ 	.byte	0x04, 0x17
        /*01ae*/ 	.short	(.L_62 - .L_61)
.L_61:
        /*01b0*/ 	.word	0x00000000
        /*01b4*/ 	.short	0x0000
        /*01b6*/ 	.short	0x0000
        /*01b8*/ 	.byte	0x00, 0xf4, 0x21, 0x00


	//----- nvinfo : EIATTR_MAXREG_COUNT
	.align		4
.L_62:
        /*01bc*/ 	.byte	0x03, 0x1b
        /*01be*/ 	.short	0x00ff


	//----- nvinfo : EIATTR_NUM_BARRIERS
	.align		4
        /*01c0*/ 	.byte	0x02, 0x4c
        /*01c2*/ 	.byte	0x01
	.zero		1


	//----- nvinfo : EIATTR_MERCURY_ISA_VERSION
	.align		4
        /*01c4*/ 	.byte	0x03, 0x5f
        /*01c6*/ 	.short	0x0000


	//----- nvinfo : EIATTR_COOP_GROUP_MASK_REGIDS
	.align		4
        /*01c8*/ 	.byte	0x04, 0x29
        /*01ca*/ 	.short	(.L_64 - .L_63)


	//   ....[0]....
.L_63:
        /*01cc*/ 	.word	0xffffffff


	//   ....[1]....
        /*01d0*/ 	.word	0xffffffff


	//   ....[2]....
        /*01d4*/ 	.word	0xffffffff


	//   ....[3]....
        /*01d8*/ 	.word	0xffffffff


	//   ....[4]....
        /*01dc*/ 	.word	0xffffffff


	//   ....[5]....
        /*01e0*/ 	.word	0xffffffff


	//   ....[6]....
        /*01e4*/ 	.word	0xffffffff


	//   ....[7]....
        /*01e8*/ 	.word	0xffffffff


	//----- nvinfo : EIATTR_COOP_GROUP_INSTR_OFFSETS
	.align		4
.L_64:
        /*01ec*/ 	.byte	0x04, 0x28
        /*01ee*/ 	.short	(.L_66 - .L_65)


	//   ....[0]....
.L_65:
        /*01f0*/ 	.word	0x000010b0


	//   ....[1]....
        /*01f4*/ 	.word	0x000010d0


	//   ....[2]....
        /*01f8*/ 	.word	0x000010f0


	//   ....[3]....
        /*01fc*/ 	.word	0x00001110


	//   ....[4]....
        /*0200*/ 	.word	0x000016a0


	//   ....[5]....
        /*0204*/ 	.word	0x000016b0


	//   ....[6]....
        /*0208*/ 	.word	0x000017f0


	//   ....[7]....
        /*020c*/ 	.word	0x00001800


	//----- nvinfo : EIATTR_EXIT_INSTR_OFFSETS
	.align		4
.L_66:
        /*0210*/ 	.byte	0x04, 0x1c
        /*0212*/ 	.short	(.L_68 - .L_67)


	//   ....[0]....
.L_67:
        /*0214*/ 	.word	0x00002620


	//   ....[1]....
        /*0218*/ 	.word	0x000026c0


	//----- nvinfo : EIATTR_REQNTID
	.align		4
.L_68:
        /*021c*/ 	.byte	0x04, 0x10
        /*021e*/ 	.short	(.L_70 - .L_69)
.L_69:
        /*0220*/ 	.word	0x00000080
        /*0224*/ 	.word	0x00000001
        /*0228*/ 	.word	0x00000001
.L_70:


//--------------------- .nv.callgraph             --------------------------
	.section	.nv.callgraph,"",@"SHT_CUDA_CALLGRAPH"
	.align	4
	.sectionentsize	8
	.align		4
        /*0000*/ 	.word	0x00000000
	.align		4
        /*0004*/ 	.word	0xffffffff
	.align		4
        /*0008*/ 	.word	0x00000000
	.align		4
        /*000c*/ 	.word	0xfffffffe
	.align		4
        /*0010*/ 	.word	0x00000000
	.align		4
        /*0014*/ 	.word	0xfffffffd
	.align		4
        /*0018*/ 	.word	0x00000000
	.align		4
        /*001c*/ 	.word	0xfffffffc


//--------------------- .nv.rel.action            --------------------------
	.section	.nv.rel.action,"",@"SHT_CUDA_RELOCINFO"
	.align	8
	.sectionentsize	8
        /*0000*/ 	.byte	0x73, 0x00, 0x00, 0x00, 0x00, 0x00, 0x00, 0x00, 0x00, 0x00, 0x00, 0x11, 0x25, 0x00, 0x05, 0x36


//--------------------- .nv.constant4             --------------------------
	.section	.nv.constant4,"a",@progbits
	.align	8
	.align		8
.nv.constant4:
        /*0000*/ 	.dword	_$_str


//--------------------- .nv.constant0.attn_fwd    --------------------------
	.section	.nv.constant0.attn_fwd,"a",@progbits
	.sectionflags	@""
	.align	4
.nv.constant0.attn_fwd:
	.zero		488


//--------------------- .text.attn_fwd            --------------------------
	.section	.text.attn_fwd,"ax",@progbits
	.sectioninfo	@"SHI_REGISTERS=96"
	.align	128
        .global         attn_fwd
        .type           attn_fwd,@function
        .size           attn_fwd,(.L_x_3 - attn_fwd)
        .other          attn_fwd,@"STO_CUDA_ENTRY STV_DEFAULT"
attn_fwd:
.text.attn_fwd:
[----:B------:R-:W-:Y:S02]  /*0000*/  MOV R1, c[0x0][0x28] ;  /* 0x00000a0000017a02 */ /* 0x000fe40000000f00 */
[----:B------:R-:W0:Y:S01]  /*0010*/  S2R R90, SR_TID.X ;  /* 0x00000000005a7919 */ /* 0x000e220000002100 */
[----:B------:R-:W-:Y:S01]  /*0020*/  MOV R12, c[0x0][0x198] ;  /* 0x00006600000c7a02 */ /* 0x000fe20000000f00 */
[----:B------:R-:W-:Y:S02]  /*0030*/  ULDC.64 UR4, c[0x0][0x118] ;  /* 0x0000460000047ab9 */ /* 0x000fe40000000a00 */
[----:B------:R-:W1:Y:S04]  /*0040*/  S2R R3, SR_CTAID.X ;  /* 0x0000000000037919 */ /* 0x000e680000002500 */
[----:B------:R-:W2:Y:S01]  /*0050*/  S2R R93, SR_CTAID.Y ;  /* 0x00000000005d7919 */ /* 0x000ea20000002600 */
[----:B0-----:R-:W-:Y:S02]  /*0060*/  LOP3.LUT R16, R90, 0x1f, RZ, 0xc0, !PT ;  /* 0x0000001f5a107812 */ /* 0x001fe400078ec0ff */
[----:B------:R-:W-:-:S02]  /*0070*/  SHF.R.U32.HI R89, RZ, 0x5, R90 ;  /* 0x00000005ff597819 */ /* 0x000fc4000001165a */
[----:B-1----:R-:W-:Y:S02]  /*0080*/  LEA R88, R3, R16, 0x5 ;  /* 0x0000001003587211 */ /* 0x002fe400078e28ff */
[----:B------:R-:W-:Y:S01]  /*0090*/  SGXT.U32 R89, R89, 0x2 ;  /* 0x000000025959781a */ /* 0x000fe20000000000 */
[----:B--2---:R-:W-:Y:S02]  /*00a0*/  IMAD R0, R93, c[0x0][0x190], RZ ;  /* 0x000064005d007a24 */ /* 0x004fe400078e02ff */
[----:B------:R-:W-:Y:S02]  /*00b0*/  IMAD R3, R88, c[0x0][0x194], RZ ;  /* 0x0000650058037a24 */ /* 0x000fe400078e02ff */
[----:B------:R-:W-:Y:S01]  /*00c0*/  IMAD R4, R89, c[0x0][0x198], RZ ;  /* 0x0000660059047a24 */ /* 0x000fe200078e02ff */
[C---:B------:R-:W-:Y:S01]  /*00d0*/  SHF.L.U32 R2, R0.reuse, 0x1, RZ ;  /* 0x0000000100027819 */ /* 0x040fe200000006ff */
[----:B------:R-:W-:Y:S01]  /*00e0*/  IMAD.HI R0, R0, 0x2, RZ ;  /* 0x0000000200007827 */ /* 0x000fe200078e02ff */
[----:B------:R-:W-:-:S02]  /*00f0*/  SHF.L.U32 R5, R3, 0x1, RZ ;  /* 0x0000000103057819 */ /* 0x000fc400000006ff */
[----:B------:R-:W-:Y:S01]  /*0100*/  LEA R8, R12, R4, 0x2 ;  /* 0x000000040c087211 */ /* 0x000fe200078e10ff */
[----:B------:R-:W-:Y:S01]  /*0110*/  IMAD.HI R3, R3, 0x2, RZ ;  /* 0x0000000203037827 */ /* 0x000fe200078e02ff */
[----:B------:R-:W-:-:S03]  /*0120*/  IADD3 R13, P0, P1, R5, c[0x0][0x160], R2 ;  /* 0x00005800050d7a10 */ /* 0x000fc6000791e002 */
[----:B------:R-:W-:Y:S01]  /*0130*/  IMAD R5, R12, 0x4, R8 ;  /* 0x000000040c057824 */ /* 0x000fe200078e0208 */
[----:B------:R-:W-:Y:S02]  /*0140*/  IADD3.X R19, R3, c[0x0][0x164], R0, P0, P1 ;  /* 0x0000590003137a10 */ /* 0x000fe400007e2400 */
[----:B------:R-:W-:Y:S02]  /*0150*/  LEA R2, P0, R4, R13, 0x1 ;  /* 0x0000000d04027211 */ /* 0x000fe400078008ff */
[----:B------:R-:W-:Y:S02]  /*0160*/  LEA R0, R12, R5, 0x2 ;  /* 0x000000050c007211 */ /* 0x000fe400078e10ff */
[----:B------:R-:W-:Y:S02]  /*0170*/  LEA R6, P1, R5, R13, 0x1 ;  /* 0x0000000d05067211 */ /* 0x000fe400078208ff */
[----:B------:R-:W-:Y:S02]  /*0180*/  LEA.HI.X.SX32 R3, R4, R19, 0x1, P0 ;  /* 0x0000001304037211 */ /* 0x000fe400000f0eff */
[----:B------:R-:W-:-:S02]  /*0190*/  LEA R4, P0, R8, R13, 0x1 ;  /* 0x0000000d08047211 */ /* 0x000fc400078008ff */
[----:B------:R-:W-:Y:S01]  /*01a0*/  LEA R11, R12, R0, 0x2 ;  /* 0x000000000c0b7211 */ /* 0x000fe200078e10ff */
[----:B------:R0:W2:Y:S01]  /*01b0*/  LDG.E.U16 R18, [R2.64] ;  /* 0x0000000402127981 */ /* 0x0000a2000c1e1500 */
[-C--:B------:R-:W-:Y:S02]  /*01c0*/  LEA.HI.X.SX32 R7, R5, R19.reuse, 0x1, P1 ;  /* 0x0000001305077211 */ /* 0x080fe400008f0eff */
[----:B------:R-:W-:Y:S02]  /*01d0*/  LEA.HI.X.SX32 R5, R8, R19, 0x1, P0 ;  /* 0x0000001308057211 */ /* 0x000fe400000f0eff */
[----:B------:R-:W-:Y:S01]  /*01e0*/  LEA.HI R92, R90, 0x1c, RZ, 0x1b ;  /* 0x0000001c5a5c7811 */ /* 0x000fe200078fd8ff */
[----:B------:R1:W3:Y:S01]  /*01f0*/  LDG.E.U16 R20, [R6.64] ;  /* 0x0000000406147981 */ /* 0x0002e2000c1e1500 */
[----:B------:R-:W-:Y:S02]  /*0200*/  LEA R8, P0, R0, R13, 0x1 ;  /* 0x0000000d00087211 */ /* 0x000fe400078008ff */
[----:B------:R-:W-:Y:S01]  /*0210*/  LEA R17, R12, R11, 0x2 ;  /* 0x0000000b0c117211 */ /* 0x000fe200078e10ff */
[----:B------:R-:W-:Y:S01]  /*0220*/  IMAD R15, R92, c[0x0][0x198], RZ ;  /* 0x000066005c0f7a24 */ /* 0x000fe200078e02ff */
[----:B------:R-:W-:Y:S01]  /*0230*/  LEA.HI.X.SX32 R9, R0, R19, 0x1, P0 ;  /* 0x0000001300097211 */ /* 0x000fe200000f0eff */
[----:B------:R-:W4:Y:S01]  /*0240*/  LDG.E.U16 R4, [R4.64] ;  /* 0x0000000404047981 */ /* 0x000f22000c1e1500 */
[----:B------:R-:W-:-:S02]  /*0250*/  LEA R10, P0, R11, R13, 0x1 ;  /* 0x0000000d0b0a7211 */ /* 0x000fc400078008ff */
[----:B------:R-:W-:Y:S01]  /*0260*/  LEA R0, R12, R17, 0x2 ;  /* 0x000000110c007211 */ /* 0x000fe200078e10ff */
[----:B------:R5:W4:Y:S01]  /*0270*/  LDG.E.U16 R22, [R8.64] ;  /* 0x0000000408167981 */ /* 0x000b22000c1e1500 */
[----:B------:R-:W-:Y:S02]  /*0280*/  LEA.HI.X.SX32 R11, R11, R19, 0x1, P0 ;  /* 0x000000130b0b7211 */ /* 0x000fe400000f0eff */
[CC--:B------:R-:W-:Y:S02]  /*0290*/  LEA R12, P1, R0.reuse, R13.reuse, 0x1 ;  /* 0x0000000d000c7211 */ /* 0x0c0fe400078208ff */
[-C--:B------:R-:W-:Y:S01]  /*02a0*/  LEA R14, P2, R15, R13.reuse, 0x1 ;  /* 0x0000000d0f0e7211 */ /* 0x080fe200078408ff */
[----:B------:R-:W4:Y:S01]  /*02b0*/  LDG.E.U16 R10, [R10.64] ;  /* 0x000000040a0a7981 */ /* 0x000f22000c1e1500 */
[----:B-1----:R-:W-:Y:S02]  /*02c0*/  LEA R6, P0, R17, R13, 0x1 ;  /* 0x0000000d11067211 */ /* 0x002fe400078008ff */
[----:B------:R-:W-:-:S02]  /*02d0*/  LEA.HI.X.SX32 R13, R0, R19, 0x1, P1 ;  /* 0x00000013000d7211 */ /* 0x000fc400008f0eff */
[-C--:B------:R-:W-:Y:S02]  /*02e0*/  LEA.HI.X.SX32 R15, R15, R19.reuse, 0x1, P2 ;  /* 0x000000130f0f7211 */ /* 0x080fe400010f0eff */
[----:B------:R-:W-:Y:S01]  /*02f0*/  LEA.HI.X.SX32 R7, R17, R19, 0x1, P0 ;  /* 0x0000001311077211 */ /* 0x000fe200000f0eff */
[----:B------:R-:W4:Y:S04]  /*0300*/  LDG.E.U16 R12, [R12.64] ;  /* 0x000000040c0c7981 */ /* 0x000f28000c1e1500 */
[----:B------:R-:W4:Y:S04]  /*0310*/  LDG.E.U16 R6, [R6.64] ;  /* 0x0000000406067981 */ /* 0x000f28000c1e1500 */
[----:B------:R-:W4:Y:S01]  /*0320*/  LDG.E.U16 R14, [R14.64] ;  /* 0x000000040e0e7981 */ /* 0x000f22000c1e1500 */
[----:B------:R-:W-:-:S04]  /*0330*/  SHF.R.S32.HI R0, RZ, 0x6, R90 ;  /* 0x00000006ff007819 */ /* 0x000fc8000001145a */
[----:B------:R-:W-:Y:S02]  /*0340*/  SGXT R0, R0, 0x1 ;  /* 0x000000010000781a */ /* 0x000fe40000000200 */
[----:B------:R-:W-:Y:S02]  /*0350*/  SHF.L.U32 R91, R90, 0x1, RZ ;  /* 0x000000015a5b7819 */ /* 0x000fe400000006ff */
[----:B------:R-:W-:-:S04]  /*0360*/  LOP3.LUT R0, R0, 0x90, RZ, 0xc0, !PT ;  /* 0x0000009000007812 */ /* 0x000fc800078ec0ff */
[----:B0-----:R-:W-:-:S04]  /*0370*/  LOP3.LUT R3, R0, 0x7e, R91, 0x78, !PT ;  /* 0x0000007e00037812 */ /* 0x001fc800078e785b */
[----:B------:R-:W-:Y:S01]  /*0380*/  LOP3.LUT R87, R3, 0x20, RZ, 0x3c, !PT ;  /* 0x0000002003577812 */ /* 0x000fe200078e3cff */
[----:B------:R-:W-:-:S05]  /*0390*/  IMAD.MOV.U32 R2, RZ, RZ, c[0x0][0x1d0] ;  /* 0x00007400ff027624 */ /* 0x000fca00078e00ff */
[----:B------:R-:W-:Y:S01]  /*03a0*/  ISETP.GE.AND P0, PT, R2, 0x1, PT ;  /* 0x000000010200780c */ /* 0x000fe20003f06270 */
[----:B------:R-:W-:Y:S01]  /*03b0*/  CS2R R48, SRZ ;  /* 0x0000000000307805 */ /* 0x000fe2000001ff00 */
[----:B-----5:R-:W-:Y:S01]  /*03c0*/  MOV R8, 0xff800000 ;  /* 0xff80000000087802 */ /* 0x020fe20000000f00 */
[----:B------:R-:W-:Y:S01]  /*03d0*/  CS2R R50, SRZ ;  /* 0x0000000000327805 */ /* 0x000fe2000001ff00 */
[----:B------:R-:W-:Y:S01]  /*03e0*/  MOV R2, 0x3f800000 ;  /* 0x3f80000000027802 */ /* 0x000fe20000000f00 */
[----:B------:R-:W-:Y:S01]  /*03f0*/  CS2R R44, SRZ ;  /* 0x00000000002c7805 */ /* 0x000fe2000001ff00 */
[----:B------:R-:W-:Y:S01]  /*0400*/  MOV R0, 0x3f800000 ;  /* 0x3f80000000007802 */ /* 0x000fe20000000f00 */
[----:B------:R-:W-:Y:S01]  /*0410*/  CS2R R46, SRZ ;  /* 0x00000000002e7805 */ /* 0x000fe2000001ff00 */
[----:B------:R-:W-:Y:S01]  /*0420*/  MOV R9, 0xff800000 ;  /* 0xff80000000097802 */ /* 0x000fe20000000f00 */
[----:B------:R-:W-:Y:S01]  /*0430*/  CS2R R40, SRZ ;  /* 0x0000000000287805 */ /* 0x000fe2000001ff00 */
[----:B------:R-:W-:Y:S01]  /*0440*/  CS2R R42, SRZ ;  /* 0x00000000002a7805 */ /* 0x000fe2000001ff00 */
[----:B------:R-:W-:Y:S01]  /*0450*/  CS2R R36, SRZ ;  /* 0x0000000000247805 */ /* 0x000fe2000001ff00 */
[----:B------:R-:W-:Y:S01]  /*0460*/  CS2R R38, SRZ ;  /* 0x0000000000267805 */ /* 0x000fe2000001ff00 */
[C---:B------:R-:W-:Y:S01]  /*0470*/  SHF.L.U32 R23, R90.reuse, 0x6, RZ ;  /* 0x000000065a177819 */ /* 0x040fe200000006ff */
[----:B------:R-:W-:Y:S01]  /*0480*/  IMAD.SHL.U32 R21, R90, 0x8, RZ ;  /* 0x000000085a157824 */ /* 0x000fe200078e00ff */
[----:B--2---:R0:W-:Y:S04]  /*0490*/  STS.U16 [R3], R18 ;  /* 0x0000001203007388 */ /* 0x0041e80000000400 */
[----:B---3--:R0:W-:Y:S04]  /*04a0*/  STS.U16 [R3+0x200], R20 ;  /* 0x0002001403007388 */ /* 0x0081e80000000400 */
[----:B----4-:R0:W-:Y:S04]  /*04b0*/  STS.U16 [R3+0x400], R10 ;  /* 0x0004000a03007388 */ /* 0x0101e80000000400 */
[----:B------:R0:W-:Y:S04]  /*04c0*/  STS.U16 [R3+0x600], R12 ;  /* 0x0006000c03007388 */ /* 0x0001e80000000400 */
[----:B------:R0:W-:Y:S04]  /*04d0*/  STS.U16 [R87+0x100], R4 ;  /* 0x0001000457007388 */ /* 0x0001e80000000400 */
[----:B------:R0:W-:Y:S04]  /*04e0*/  STS.U16 [R87+0x300], R22 ;  /* 0x0003001657007388 */ /* 0x0001e80000000400 */
[----:B------:R0:W-:Y:S04]  /*04f0*/  STS.U16 [R87+0x500], R6 ;  /* 0x0005000657007388 */ /* 0x0001e80000000400 */
[----:B------:R0:W-:Y:S01]  /*0500*/  STS.U16 [R87+0x700], R14 ;  /* 0x0007000e57007388 */ /* 0x0001e20000000400 */
[----:B------:R-:W-:Y:S05]  /*0510*/  @!P0 BRA `(.L_x_0) ;  /* 0x0000142000008947 */ /* 0x000fea0003800000 */
[----:B------:R-:W-:Y:S01]  /*0520*/  IMAD R0, R93, c[0x0][0x1a0], RZ ;  /* 0x000068005d007a24 */ /* 0x000fe200078e02ff */
[----:B------:R-:W-:Y:S01]  /*0530*/  MOV R15, c[0x0][0x1a4] ;  /* 0x00006900000f7a02 */ /* 0x000fe20000000f00 */
[C---:B------:R-:W-:Y:S01]  /*0540*/  IMAD R5, R16.reuse, c[0x0][0x1a8], RZ ;  /* 0x00006a0010057a24 */ /* 0x040fe200078e02ff */
[----:B------:R-:W-:Y:S01]  /*0550*/  LOP3.LUT R8, R23, 0x1c0, RZ, 0xc0, !PT ;  /* 0x000001c017087812 */ /* 0x000fe200078ec0ff */
[----:B------:R-:W-:Y:S01]  /*0560*/  IMAD R16, R16, c[0x0][0x1b4], RZ ;  /* 0x00006d0010107a24 */ /* 0x000fe200078e02ff */
[C---:B0-----:R-:W-:Y:S01]  /*0570*/  SHF.L.U32 R4, R0.reuse, 0x1, RZ ;  /* 0x0000000100047819 */ /* 0x041fe200000006ff */
[----:B------:R-:W-:Y:S01]  /*0580*/  IMAD R2, R93, c[0x0][0x1b0], RZ ;  /* 0x00006c005d027a24 */ /* 0x000fe200078e02ff */
[----:B------:R-:W-:Y:S01]  /*0590*/  SHF.L.U32 R7, R5, 0x1, RZ ;  /* 0x0000000105077819 */ /* 0x000fe200000006ff */
[----:B------:R-:W-:Y:S01]  /*05a0*/  IMAD.HI R0, R0, 0x2, RZ ;  /* 0x0000000200007827 */ /* 0x000fe200078e02ff */
[----:B------:R-:W-:Y:S01]  /*05b0*/  SHF.L.U32 R9, R16, 0x1, RZ ;  /* 0x0000000110097819 */ /* 0x000fe200000006ff */
[----:B------:R-:W-:Y:S01]  /*05c0*/  CS2R R48, SRZ ;  /* 0x0000000000307805 */ /* 0x000fe2000001ff00 */
[----:B------:R-:W-:Y:S01]  /*05d0*/  IADD3 R73, P0, P1, R7, c[0x0][0x168], R4 ;  /* 0x00005a0007497a10 */ /* 0x000fe2000791e004 */
[----:B------:R-:W-:Y:S01]  /*05e0*/  IMAD.HI R5, R5, 0x2, RZ ;  /* 0x0000000205057827 */ /* 0x000fe200078e02ff */
[----:B------:R-:W-:Y:S01]  /*05f0*/  SHF.L.U32 R6, R2, 0x1, RZ ;  /* 0x0000000102067819 */ /* 0x000fe200000006ff */
[----:B------:R-:W-:Y:S01]  /*0600*/  CS2R R50, SRZ ;  /* 0x0000000000327805 */ /* 0x000fe2000001ff00 */
[----:B------:R-:W-:Y:S01]  /*0610*/  LOP3.LUT R7, R91, 0x10, RZ, 0xc0, !PT ;  /* 0x000000105b077812 */ /* 0x000fe200078ec0ff */
[----:B------:R-:W-:Y:S01]  /*0620*/  IMAD R4, R89, c[0x0][0x1a4], RZ ;  /* 0x0000690059047a24 */ /* 0x000fe200078e02ff */
[----:B------:R-:W-:Y:S01]  /*0630*/  IADD3.X R13, R5, c[0x0][0x16c], R0, P0, P1 ;  /* 0x00005b00050d7a10 */ /* 0x000fe200007e2400 */
[----:B------:R-:W-:Y:S01]  /*0640*/  IMAD.HI R5, R16, 0x2, RZ ;  /* 0x0000000210057827 */ /* 0x000fe200078e02ff */
[----:B------:R-:W-:Y:S01]  /*0650*/  IADD3 R52, P2, P3, R9, c[0x0][0x170], R6 ;  /* 0x00005c0009347a10 */ /* 0x000fe20007b5e006 */
[----:B------:R-:W-:Y:S01]  /*0660*/  CS2R R44, SRZ ;  /* 0x00000000002c7805 */ /* 0x000fe2000001ff00 */
[----:B------:R-:W-:Y:S01]  /*0670*/  LEA R0, R15, R4, 0x2 ;  /* 0x000000040f007211 */ /* 0x000fe200078e10ff */
[----:B------:R-:W-:Y:S01]  /*0680*/  IMAD.HI R2, R2, 0x2, RZ ;  /* 0x0000000202027827 */ /* 0x000fe200078e02ff */
[----:B------:R-:W-:Y:S01]  /*0690*/  LOP3.LUT R8, R8, 0x30, R21, 0xf8, !PT ;  /* 0x0000003008087812 */ /* 0x000fe200078ef815 */
[----:B------:R-:W-:Y:S01]  /*06a0*/  CS2R R46, SRZ ;  /* 0x00000000002e7805 */ /* 0x000fe2000001ff00 */
[----:B------:R-:W-:Y:S01]  /*06b0*/  LOP3.LUT R7, R7, 0x20, R90, 0xf8, !PT ;  /* 0x0000002007077812 */ /* 0x000fe200078ef85a */
[----:B------:R-:W-:Y:S01]  /*06c0*/  IMAD.SHL.U32 R6, R90, 0x20, RZ ;  /* 0x000000205a067824 */ /* 0x000fe200078e00ff */
[----:B------:R-:W-:Y:S01]  /*06d0*/  IADD3.X R16, R5, c[0x0][0x174], R2, P2, P3 ;  /* 0x00005d0005107a10 */ /* 0x000fe200017e6402 */
[----:B------:R-:W-:Y:S01]  /*06e0*/  IMAD R9, R89, c[0x0][0x1b8], RZ ;  /* 0x00006e0059097a24 */ /* 0x000fe200078e02ff */
[C---:B------:R-:W-:Y:S01]  /*06f0*/  LEA R2, R15.reuse, R0, 0x2 ;  /* 0x000000000f027211 */ /* 0x040fe200078e10ff */
[----:B------:R-:W-:Y:S01]  /*0700*/  CS2R R40, SRZ ;  /* 0x0000000000287805 */ /* 0x000fe2000001ff00 */
[----:B------:R-:W-:Y:S01]  /*0710*/  LOP3.LUT R6, R6, 0x200, RZ, 0xc0, !PT ;  /* 0x0000020006067812 */ /* 0x000fe200078ec0ff */
[----:B------:R-:W-:Y:S01]  /*0720*/  CS2R R42, SRZ ;  /* 0x00000000002a7805 */ /* 0x000fe2000001ff00 */
[----:B------:R-:W-:Y:S01]  /*0730*/  LOP3.LUT R7, R8, R7, RZ, 0x3c, !PT ;  /* 0x0000000708077212 */ /* 0x000fe200078e3cff */
[C---:B------:R-:W-:Y:S01]  /*0740*/  IMAD R5, R15.reuse, 0x4, R2 ;  /* 0x000000040f057824 */ /* 0x040fe200078e0202 */
[----:B------:R-:W-:Y:S01]  /*0750*/  LEA R84, P0, R4, R73, 0x1 ;  /* 0x0000004904547211 */ /* 0x000fe200078008ff */
[----:B------:R-:W-:Y:S01]  /*0760*/  CS2R R36, SRZ ;  /* 0x0000000000247805 */ /* 0x000fe2000001ff00 */
[----:B------:R-:W-:Y:S01]  /*0770*/  IADD3 R86, R6, R7, RZ ;  /* 0x0000000706567210 */ /* 0x000fe20007ffe0ff */
[----:B------:R-:W-:Y:S01]  /*0780*/  IMAD R7, R92, c[0x0][0x1a4], RZ ;  /* 0x000069005c077a24 */ /* 0x000fe200078e02ff */
[----:B------:R-:W-:Y:S01]  /*0790*/  LEA R6, R15, R5, 0x2 ;  /* 0x000000050f067211 */ /* 0x000fe200078e10ff */
[----:B------:R-:W-:Y:S01]  /*07a0*/  CS2R R38, SRZ ;  /* 0x0000000000267805 */ /* 0x000fe2000001ff00 */
[----:B------:R-:W-:-:S02]  /*07b0*/  LEA R82, P1, R0, R73, 0x1 ;  /* 0x0000004900527211 */ /* 0x000fc400078208ff */
[----:B------:R-:W-:Y:S02]  /*07c0*/  LEA.HI.X.SX32 R85, R4, R13, 0x1, P0 ;  /* 0x0000000d04557211 */ /* 0x000fe400000f0eff */
[----:B------:R-:W-:Y:S02]  /*07d0*/  LEA R4, R15, R6, 0x2 ;  /* 0x000000060f047211 */ /* 0x000fe400078e10ff */
[----:B------:R-:W-:Y:S02]  /*07e0*/  MOV R17, c[0x0][0x1b8] ;  /* 0x00006e0000117a02 */ /* 0x000fe40000000f00 */
[----:B------:R-:W-:Y:S02]  /*07f0*/  LEA R70, P3, R7, R73, 0x1 ;  /* 0x0000004907467211 */ /* 0x000fe400078608ff */
[----:B------:R-:W-:Y:S02]  /*0800*/  LEA.HI.X.SX32 R83, R0, R13, 0x1, P1 ;  /* 0x0000000d00537211 */ /* 0x000fe400008f0eff */
[----:B------:R-:W-:-:S02]  /*0810*/  LEA R0, R15, R4, 0x2 ;  /* 0x000000040f007211 */ /* 0x000fc400078e10ff */
[----:B------:R-:W-:Y:S02]  /*0820*/  LEA R10, R17, R9, 0x2 ;  /* 0x00000009110a7211 */ /* 0x000fe400078e10ff */
[----:B------:R-:W-:Y:S02]  /*0830*/  LEA R80, P2, R2, R73, 0x1 ;  /* 0x0000004902507211 */ /* 0x000fe400078408ff */
[----:B------:R-:W-:Y:S02]  /*0840*/  LEA.HI.X.SX32 R71, R7, R13, 0x1, P3 ;  /* 0x0000000d07477211 */ /* 0x000fe400018f0eff */
[----:B------:R-:W-:Y:S02]  /*0850*/  LEA R72, P3, R0, R73, 0x1 ;  /* 0x0000004900487211 */ /* 0x000fe400078608ff */
[----:B------:R-:W-:Y:S02]  /*0860*/  LEA R11, R17, R10, 0x2 ;  /* 0x0000000a110b7211 */ /* 0x000fe400078e10ff */
[----:B------:R-:W-:-:S02]  /*0870*/  LEA.HI.X.SX32 R81, R2, R13, 0x1, P2 ;  /* 0x0000000d02517211 */ /* 0x000fc400010f0eff */
[-C--:B------:R-:W-:Y:S02]  /*0880*/  LEA R78, P0, R5, R73.reuse, 0x1 ;  /* 0x00000049054e7211 */ /* 0x080fe400078008ff */
[-C--:B------:R-:W-:Y:S02]  /*0890*/  LEA R76, P1, R6, R73.reuse, 0x1 ;  /* 0x00000049064c7211 */ /* 0x080fe400078208ff */
[----:B------:R-:W-:Y:S02]  /*08a0*/  LEA R74, P2, R4, R73, 0x1 ;  /* 0x00000049044a7211 */ /* 0x000fe400078408ff */
[----:B------:R-:W-:Y:S02]  /*08b0*/  LEA.HI.X.SX32 R73, R0, R13, 0x1, P3 ;  /* 0x0000000d00497211 */ /* 0x000fe400018f0eff */
[----:B------:R-:W-:Y:S02]  /*08c0*/  LEA R0, R17, R11, 0x2 ;  /* 0x0000000b11007211 */ /* 0x000fe400078e10ff */
[----:B------:R-:W-:Y:S01]  /*08d0*/  LEA.HI.X.SX32 R79, R5, R13, 0x1, P0 ;  /* 0x0000000d054f7211 */ /* 0x000fe200000f0eff */
[----:B------:R-:W-:Y:S01]  /*08e0*/  IMAD R5, R92, c[0x0][0x1b8], RZ ;  /* 0x00006e005c057a24 */ /* 0x000fe200078e02ff */
[----:B------:R-:W-:-:S02]  /*08f0*/  LEA R2, R17, R0, 0x2 ;  /* 0x0000000011027211 */ /* 0x000fc400078e10ff */
[-C--:B------:R-:W-:Y:S02]  /*0900*/  LEA.HI.X.SX32 R75, R4, R13.reuse, 0x1, P2 ;  /* 0x0000000d044b7211 */ /* 0x080fe400010f0eff */
[-C--:B------:R-:W-:Y:S01]  /*0910*/  LEA R12, P3, R5, R52.reuse, 0x1 ;  /* 0x00000034050c7211 */ /* 0x080fe200078608ff */
[----:B------:R-:W-:Y:S01]  /*0920*/  IMAD R4, R17, 0x4, R2 ;  /* 0x0000000411047824 */ /* 0x000fe200078e0202 */
[----:B------:R-:W-:Y:S02]  /*0930*/  LEA.HI.X.SX32 R77, R6, R13, 0x1, P1 ;  /* 0x0000000d064d7211 */ /* 0x000fe400008f0eff */
[-C--:B------:R-:W-:Y:S02]  /*0940*/  LEA R68, P0, R9, R52.reuse, 0x1 ;  /* 0x0000003409447211 */ /* 0x080fe400078008ff */
[-C--:B------:R-:W-:Y:S02]  /*0950*/  LEA R66, P1, R10, R52.reuse, 0x1 ;  /* 0x000000340a427211 */ /* 0x080fe400078208ff */
[----:B------:R-:W-:-:S02]  /*0960*/  LEA R60, P2, R11, R52, 0x1 ;  /* 0x000000340b3c7211 */ /* 0x000fc400078408ff */
[----:B------:R-:W-:Y:S02]  /*0970*/  LEA.HI.X.SX32 R13, R5, R16, 0x1, P3 ;  /* 0x00000010050d7211 */ /* 0x000fe400018f0eff */
[----:B------:R-:W-:Y:S02]  /*0980*/  LEA R5, R17, R4, 0x2 ;  /* 0x0000000411057211 */ /* 0x000fe400078e10ff */
[-C--:B------:R-:W-:Y:S02]  /*0990*/  LEA.HI.X.SX32 R69, R9, R16.reuse, 0x1, P0 ;  /* 0x0000001009457211 */ /* 0x080fe400000f0eff */
[-C--:B------:R-:W-:Y:S02]  /*09a0*/  LEA.HI.X.SX32 R67, R10, R16.reuse, 0x1, P1 ;  /* 0x000000100a437211 */ /* 0x080fe400008f0eff */
[----:B------:R-:W-:Y:S02]  /*09b0*/  LEA.HI.X.SX32 R61, R11, R16, 0x1, P2 ;  /* 0x000000100b3d7211 */ /* 0x000fe400010f0eff */
[----:B------:R-:W-:-:S02]  /*09c0*/  LEA R56, P0, R0, R52, 0x1 ;  /* 0x0000003400387211 */ /* 0x000fc400078008ff */
[-C--:B------:R-:W-:Y:S02]  /*09d0*/  LEA R54, P1, R2, R52.reuse, 0x1 ;  /* 0x0000003402367211 */ /* 0x080fe400078208ff */
[-C--:B------:R-:W-:Y:S02]  /*09e0*/  LEA R14, P2, R4, R52.reuse, 0x1 ;  /* 0x00000034040e7211 */ /* 0x080fe400078408ff */
[----:B------:R-:W-:Y:S02]  /*09f0*/  LEA R52, P3, R5, R52, 0x1 ;  /* 0x0000003405347211 */ /* 0x000fe400078608ff */
[-C--:B------:R-:W-:Y:S02]  /*0a00*/  LEA.HI.X.SX32 R57, R0, R16.reuse, 0x1, P0 ;  /* 0x0000001000397211 */ /* 0x080fe400000f0eff */
[-C--:B------:R-:W-:Y:S02]  /*0a10*/  LEA.HI.X.SX32 R55, R2, R16.reuse, 0x1, P1 ;  /* 0x0000001002377211 */ /* 0x080fe400008f0eff */
[----:B------:R-:W-:-:S02]  /*0a20*/  LEA.HI.X.SX32 R15, R4, R16, 0x1, P2 ;  /* 0x00000010040f7211 */ /* 0x000fc400010f0eff */
[----:B------:R-:W-:Y:S02]  /*0a30*/  LEA.HI.X.SX32 R53, R5, R16, 0x1, P3 ;  /* 0x0000001005357211 */ /* 0x000fe400018f0eff */
[----:B------:R-:W-:Y:S01]  /*0a40*/  MOV R2, 0x3f800000 ;  /* 0x3f80000000027802 */ /* 0x000fe20000000f00 */
[----:B------:R-:W-:Y:S01]  /*0a50*/  CS2R R4, SRZ ;  /* 0x0000000000047805 */ /* 0x000fe2000001ff00 */
[----:B------:R-:W-:Y:S02]  /*0a60*/  MOV R59, 0xff800000 ;  /* 0xff800000003b7802 */ /* 0x000fe40000000f00 */
[----:B------:R-:W-:Y:S02]  /*0a70*/  MOV R58, 0xff800000 ;  /* 0xff800000003a7802 */ /* 0x000fe40000000f00 */
[----:B------:R-:W-:Y:S02]  /*0a80*/  MOV R0, 0x3f800000 ;  /* 0x3f80000000007802 */ /* 0x000fe40000000f00 */
[----:B------:R-:W-:-:S02]  /*0a90*/  MOV R6, RZ ;  /* 0x000000ff00067202 */ /* 0x000fc40000000f00 */
[----:B------:R-:W-:Y:S02]  /*0aa0*/  LOP3.LUT R7, R8, 0x30, R91, 0x78, !PT ;  /* 0x0000003008077812 */ /* 0x000fe400078e785b */
.L_x_1:
[----:B------:R-:W-:-:S04]  /*0ab0*/  IMAD.WIDE R26, R4, 0x2, R84 ;  /* 0x00000002041a7825 */ /* 0x000fc800078e0254 */
[C---:B------:R-:W-:Y:S01]  /*0ac0*/  IMAD.WIDE R24, R4.reuse, 0x2, R80 ;  /* 0x0000000204187825 */ /* 0x040fe200078e0250 */
[----:B------:R-:W2:Y:S03]  /*0ad0*/  LDG.E.U16 R28, [R26.64] ;  /* 0x000000041a1c7981 */ /* 0x000ea6000c1e1500 */
[C---:B------:R-:W-:Y:S01]  /*0ae0*/  IMAD.WIDE R22, R4.reuse, 0x2, R76 ;  /* 0x0000000204167825 */ /* 0x040fe200078e024c */
[----:B------:R-:W3:Y:S03]  /*0af0*/  LDG.E.U16 R30, [R24.64] ;  /* 0x00000004181e7981 */ /* 0x000ee6000c1e1500 */
[C---:B------:R-:W-:Y:S01]  /*0b00*/  IMAD.WIDE R8, R4.reuse, 0x2, R72 ;  /* 0x0000000204087825 */ /* 0x040fe200078e0248 */
[----:B------:R-:W4:Y:S03]  /*0b10*/  LDG.E.U16 R62, [R22.64] ;  /* 0x00000004163e7981 */ /* 0x000f26000c1e1500 */
[C---:B------:R-:W-:Y:S01]  /*0b20*/  IMAD.WIDE R10, R4.reuse, 0x2, R82 ;  /* 0x00000002040a7825 */ /* 0x040fe200078e0252 */
[----:B------:R-:W5:Y:S03]  /*0b30*/  LDG.E.U16 R33, [R8.64] ;  /* 0x0000000408217981 */ /* 0x000f66000c1e1500 */
[C---:B------:R-:W-:Y:S01]  /*0b40*/  IMAD.WIDE R16, R4.reuse, 0x2, R78 ;  /* 0x0000000204107825 */ /* 0x040fe200078e024e */
[----:B------:R-:W5:Y:S03]  /*0b50*/  LDG.E.U16 R32, [R10.64] ;  /* 0x000000040a207981 */ /* 0x000f66000c1e1500 */
[C---:B------:R-:W-:Y:S01]  /*0b60*/  IMAD.WIDE R18, R4.reuse, 0x2, R74 ;  /* 0x0000000204127825 */ /* 0x040fe200078e024a */
[----:B------:R-:W5:Y:S03]  /*0b70*/  LDG.E.U16 R34, [R16.64] ;  /* 0x0000000410227981 */ /* 0x000f66000c1e1500 */
[----:B------:R-:W-:Y:S01]  /*0b80*/  IMAD.WIDE R20, R4, 0x2, R70 ;  /* 0x0000000204147825 */ /* 0x000fe200078e0246 */
[----:B------:R-:W5:Y:S04]  /*0b90*/  LDG.E.U16 R64, [R18.64] ;  /* 0x0000000412407981 */ /* 0x000f68000c1e1500 */
[----:B------:R-:W5:Y:S04]  /*0ba0*/  LDG.E.U16 R63, [R20.64] ;  /* 0x00000004143f7981 */ /* 0x000f68000c1e1500 */
[----:B------:R-:W-:Y:S06]  /*0bb0*/  BAR.SYNC.DEFER_BLOCKING 0x0 ;  /* 0x0000000000007b1d */ /* 0x000fec0000010000 */
[----:B--2---:R-:W-:Y:S04]  /*0bc0*/  STS.U16 [R3+0x800], R28 ;  /* 0x0008001c03007388 */ /* 0x004fe80000000400 */
[----:B---3--:R-:W-:Y:S04]  /*0bd0*/  STS.U16 [R3+0xa00], R30 ;  /* 0x000a001e03007388 */ /* 0x008fe80000000400 */
[----:B----4-:R-:W-:Y:S04]  /*0be0*/  STS.U16 [R3+0xc00], R62 ;  /* 0x000c003e03007388 */ /* 0x010fe80000000400 */
[----:B-----5:R-:W-:Y:S04]  /*0bf0*/  STS.U16 [R3+0xe00], R33 ;  /* 0x000e002103007388 */ /* 0x020fe80000000400 */
[----:B------:R-:W-:Y:S04]  /*0c00*/  STS.U16 [R87+0x900], R32 ;  /* 0x0009002057007388 */ /* 0x000fe80000000400 */
[----:B------:R-:W-:Y:S04]  /*0c10*/  STS.U16 [R87+0xb00], R34 ;  /* 0x000b002257007388 */ /* 0x000fe80000000400 */
[----:B------:R-:W-:Y:S04]  /*0c20*/  STS.U16 [R87+0xd00], R64 ;  /* 0x000d004057007388 */ /* 0x000fe80000000400 */
[----:B------:R-:W-:Y:S04]  /*0c30*/  STS.U16 [R87+0xf00], R63 ;  /* 0x000f003f57007388 */ /* 0x000fe80000000400 */
[----:B------:R-:W-:Y:S06]  /*0c40*/  BAR.SYNC.DEFER_BLOCKING 0x0 ;  /* 0x0000000000007b1d */ /* 0x000fec0000010000 */
[----:B------:R-:W-:Y:S04]  /*0c50*/  LDSM.16.MT88.4 R8, [R86] ;  /* 0x000000005608783b */ /* 0x000fe80000004200 */
[----:B------:R-:W0:Y:S04]  /*0c60*/  LDSM.16.M88.4 R24, [R7+0x800] ;  /* 0x000800000718783b */ /* 0x000e280000000200 */
[----:B------:R-:W-:Y:S04]  /*0c70*/  LDSM.16.MT88.4 R20, [R86+0x400] ;  /* 0x000400005614783b */ /* 0x000fe80000004200 */
[----:B------:R-:W1:Y:S01]  /*0c80*/  LDSM.16.M88.4 R28, [R7+0xa00] ;  /* 0x000a0000071c783b */ /* 0x000e620000000200 */
[C---:B0-----:R-:W-:Y:S08]  /*0c90*/  HMMA.16816.F32.BF16 R16, R8.reuse, R24, RZ ;  /* 0x000000180810723c */ /* 0x041ff000000418ff */
[----:B-1----:R-:W-:Y:S11]  /*0ca0*/  HMMA.16816.F32.BF16 R32, R8, R28, RZ ;  /* 0x0000001c0820723c */ /* 0x002ff600000418ff */
[----:B------:R-:W-:Y:S05]  /*0cb0*/  @!UPT UIADD3 URZ, URZ, URZ, URZ ;  /* 0x0000003f3f3ff290 */ /* 0x000fea000fffe03f */
[C---:B------:R-:W-:Y:S01]  /*0cc0*/  HMMA.16816.F32.BF16 R24, R20.reuse, R26, R16 ;  /* 0x0000001a1418723c */ /* 0x040fe20000041810 */
[----:B------:R-:W0:Y:S07]  /*0cd0*/  LDSM.16.M88.4 R16, [R7+0xc00] ;  /* 0x000c00000710783b */ /* 0x000e2e0000000200 */
[----:B------:R-:W-:Y:S08]  /*0ce0*/  HMMA.16816.F32.BF16 R28, R20, R30, R32 ;  /* 0x0000001e141c723c */ /* 0x000ff00000041820 */
[----:B0-----:R-:W-:Y:S11]  /*0cf0*/  HMMA.16816.F32.BF16 R32, R8, R16, RZ ;  /* 0x000000100820723c */ /* 0x001ff600000418ff */
[----:B------:R-:W-:Y:S11]  /*0d00*/  @!UPT UIADD3 URZ, URZ, URZ, URZ ;  /* 0x0000003f3f3ff290 */ /* 0x000ff6000fffe03f */
[----:B------:R-:W-:Y:S02]  /*0d10*/  @!UPT UIADD3 URZ, URZ, URZ, URZ ;  /* 0x0000003f3f3ff290 */ /* 0x000fe4000fffe03f */
[----:B------:R-:W-:Y:S01]  /*0d20*/  HMMA.16816.F32.BF16 R16, R20, R18, R32 ;  /* 0x000000121410723c */ /* 0x000fe20000041820 */
[----:B------:R-:W0:Y:S07]  /*0d30*/  LDSM.16.M88.4 R32, [R7+0xe00] ;  /* 0x000e00000720783b */ /* 0x000e2e0000000200 */
[----:B0-----:R-:W-:Y:S11]  /*0d40*/  HMMA.16816.F32.BF16 R8, R8, R32, RZ ;  /* 0x000000200808723c */ /* 0x001ff600000418ff */
[----:B------:R-:W-:Y:S11]  /*0d50*/  @!UPT UIADD3 URZ, URZ, URZ, URZ ;  /* 0x0000003f3f3ff290 */ /* 0x000ff6000fffe03f */
[----:B------:R-:W-:Y:S02]  /*0d60*/  @!UPT UIADD3 URZ, URZ, URZ, URZ ;  /* 0x0000003f3f3ff290 */ /* 0x000fe4000fffe03f */
[----:B------:R-:W-:Y:S07]  /*0d70*/  HMMA.16816.F32.BF16 R20, R20, R34, R8 ;  /* 0x000000221414723c */ /* 0x000fee0000041808 */
[----:B------:R-:W-:-:S05]  /*0d80*/  IMAD.WIDE R8, R5, 0x2, R68 ;  /* 0x0000000205087825 */ /* 0x000fca00078e0244 */
[----:B------:R0:W2:Y:S01]  /*0d90*/  LDG.E.U16 R32, [R8.64] ;  /* 0x0000000408207981 */ /* 0x0000a2000c1e1500 */
[----:B------:R-:W-:-:S05]  /*0da0*/  IMAD.WIDE R10, R5, 0x2, R66 ;  /* 0x00000002050a7825 */ /* 0x000fca00078e0242 */
[----:B------:R1:W3:Y:S01]  /*0db0*/  LDG.E.U16 R33, [R10.64] ;  /* 0x000000040a217981 */ /* 0x0002e2000c1e1500 */
[----:B0-----:R-:W-:-:S05]  /*0dc0*/  IMAD.WIDE R8, R5, 0x2, R60 ;  /* 0x0000000205087825 */ /* 0x001fca00078e023c */
[----:B------:R0:W4:Y:S01]  /*0dd0*/  LDG.E.U16 R34, [R8.64] ;  /* 0x0000000408227981 */ /* 0x000122000c1e1500 */
[----:B-1----:R-:W-:-:S06]  /*0de0*/  IMAD.WIDE R10, R5, 0x2, R56 ;  /* 0x00000002050a7825 */ /* 0x002fcc00078e0238 */
[----:B------:R1:W5:Y:S01]  /*0df0*/  LDG.E.U16 R10, [R10.64] ;  /* 0x000000040a0a7981 */ /* 0x000362000c1e1500 */
[----:B0-----:R-:W-:-:S05]  /*0e00*/  IMAD.WIDE R8, R5, 0x2, R54 ;  /* 0x0000000205087825 */ /* 0x001fca00078e0236 */
[----:B------:R0:W3:Y:S02]  /*0e10*/  LDG.E.U16 R35, [R8.64] ;  /* 0x0000000408237981 */ /* 0x0000e4000c1e1500 */
[----:B0-----:R-:W-:-:S05]  /*0e20*/  IMAD.WIDE R8, R5, 0x2, R14 ;  /* 0x0000000205087825 */ /* 0x001fca00078e020e */
[----:B-1----:R0:W5:Y:S02]  /*0e30*/  LDG.E.U16 R11, [R8.64] ;  /* 0x00000004080b7981 */ /* 0x002164000c1e1500 */
[----:B0-----:R-:W-:-:S05]  /*0e40*/  IMAD.WIDE R8, R5, 0x2, R52 ;  /* 0x0000000205087825 */ /* 0x001fca00078e0234 */
[----:B------:R0:W5:Y:S02]  /*0e50*/  LDG.E.U16 R65, [R8.64] ;  /* 0x0000000408417981 */ /* 0x000164000c1e1500 */
[----:B0-----:R-:W-:-:S05]  /*0e60*/  IMAD.WIDE R8, R5, 0x2, R12 ;  /* 0x0000000205087825 */ /* 0x001fca00078e020c */
[----:B------:R0:W5:Y:S01]  /*0e70*/  LDG.E.U16 R62, [R8.64] ;  /* 0x00000004083e7981 */ /* 0x000162000c1e1500 */
[----:B------:R-:W-:Y:S02]  /*0e80*/  FMUL R63, R24, c[0x0][0x188] ;  /* 0x00006200183f7a20 */ /* 0x000fe40000400000 */
[----:B------:R-:W-:Y:S01]  /*0e90*/  FMUL R64, R25, c[0x0][0x188] ;  /* 0x0000620019407a20 */ /* 0x000fe20000400000 */
[----:B------:R-:W-:Y:S04]  /*0ea0*/  BAR.SYNC.DEFER_BLOCKING 0x0 ;  /* 0x0000000000007b1d */ /* 0x000fe80000010000 */
[----:B------:R-:W-:Y:S01]  /*0eb0*/  FMNMX R64, R63, R64, !PT ;  /* 0x000000403f407209 */ /* 0x000fe20007800000 */
[----:B------:R-:W-:Y:S02]  /*0ec0*/  FMUL R63, R28, c[0x0][0x188] ;  /* 0x000062001c3f7a20 */ /* 0x000fe40000400000 */
[----:B0-----:R-:W-:-:S03]  /*0ed0*/  FMUL R8, R29, c[0x0][0x188] ;  /* 0x000062001d087a20 */ /* 0x001fc60000400000 */
[----:B------:R-:W-:-:S04]  /*0ee0*/  FMNMX R63, R63, R64, !PT ;  /* 0x000000403f3f7209 */ /* 0x000fc80007800000 */
[----:B------:R-:W-:Y:S01]  /*0ef0*/  FMNMX R63, R8, R63, !PT ;  /* 0x0000003f083f7209 */ /* 0x000fe20007800000 */
[----:B------:R-:W-:Y:S02]  /*0f00*/  FMUL R8, R16, c[0x0][0x188] ;  /* 0x0000620010087a20 */ /* 0x000fe40000400000 */
[----:B------:R-:W-:-:S03]  /*0f10*/  FMUL R9, R27, c[0x0][0x188] ;  /* 0x000062001b097a20 */ /* 0x000fc60000400000 */
[----:B------:R-:W-:Y:S01]  /*0f20*/  FMNMX R63, R8, R63, !PT ;  /* 0x0000003f083f7209 */ /* 0x000fe20007800000 */
[----:B------:R-:W-:Y:S01]  /*0f30*/  FMUL R8, R26, c[0x0][0x188] ;  /* 0x000062001a087a20 */ /* 0x000fe20000400000 */
[----:B--2---:R0:W-:Y:S02]  /*0f40*/  STS.U16 [R3+0x800], R32 ;  /* 0x0008002003007388 */ /* 0x0041e40000000400 */
[----:B0-----:R-:W-:Y:S02]  /*0f50*/  FMUL R32, R17, c[0x0][0x188] ;  /* 0x0000620011207a20 */ /* 0x001fe40000400000 */
[----:B----4-:R-:W-:Y:S03]  /*0f60*/  STS.U16 [R3+0xa00], R34 ;  /* 0x000a002203007388 */ /* 0x010fe60000000400 */
[----:B------:R-:W-:Y:S01]  /*0f70*/  FMNMX R32, R32, R63, !PT ;  /* 0x0000003f20207209 */ /* 0x000fe20007800000 */
[----:B---3--:R-:W-:Y:S04]  /*0f80*/  STS.U16 [R3+0xc00], R35 ;  /* 0x000c002303007388 */ /* 0x008fe80000000400 */
[----:B-----5:R-:W-:Y:S04]  /*0f90*/  STS.U16 [R3+0xe00], R65 ;  /* 0x000e004103007388 */ /* 0x020fe80000000400 */
[----:B------:R0:W-:Y:S02]  /*0fa0*/  STS.U16 [R87+0x900], R33 ;  /* 0x0009002157007388 */ /* 0x0001e40000000400 */
[----:B0-----:R-:W-:Y:S01]  /*0fb0*/  FMNMX R33, R8, R9, !PT ;  /* 0x0000000908217209 */ /* 0x001fe20007800000 */
[----:B------:R-:W-:-:S02]  /*0fc0*/  FMUL R8, R30, c[0x0][0x188] ;  /* 0x000062001e087a20 */ /* 0x000fc40000400000 */
[----:B------:R-:W-:-:S03]  /*0fd0*/  FMUL R9, R20, c[0x0][0x188] ;  /* 0x0000620014097a20 */ /* 0x000fc60000400000 */
[----:B------:R-:W-:Y:S01]  /*0fe0*/  FMNMX R33, R8, R33, !PT ;  /* 0x0000002108217209 */ /* 0x000fe20007800000 */
[----:B------:R-:W-:Y:S01]  /*0ff0*/  FMUL R8, R31, c[0x0][0x188] ;  /* 0x000062001f087a20 */ /* 0x000fe20000400000 */
[----:B------:R-:W-:Y:S01]  /*1000*/  FMNMX R34, R9, R32, !PT ;  /* 0x0000002009227209 */ /* 0x000fe20007800000 */
[----:B------:R-:W-:-:S03]  /*1010*/  FMUL R9, R21, c[0x0][0x188] ;  /* 0x0000620015097a20 */ /* 0x000fc60000400000 */
[----:B------:R-:W-:Y:S02]  /*1020*/  FMNMX R32, R8, R33, !PT ;  /* 0x0000002108207209 */ /* 0x000fe40007800000 */
[----:B------:R-:W-:Y:S01]  /*1030*/  FMNMX R8, R9, R34, !PT ;  /* 0x0000002209087209 */ /* 0x000fe20007800000 */
[----:B------:R-:W-:-:S05]  /*1040*/  FMUL R9, R18, c[0x0][0x188] ;  /* 0x0000620012097a20 */ /* 0x000fca0000400000 */
[----:B------:R-:W-:Y:S01]  /*1050*/  FMNMX R33, R9, R32, !PT ;  /* 0x0000002009217209 */ /* 0x000fe20007800000 */
[----:B------:R-:W-:-:S05]  /*1060*/  FMUL R32, R19, c[0x0][0x188] ;  /* 0x0000620013207a20 */ /* 0x000fca0000400000 */
[----:B------:R-:W-:Y:S01]  /*1070*/  FMNMX R33, R32, R33, !PT ;  /* 0x0000002120217209 */ /* 0x000fe20007800000 */
[----:B------:R-:W-:-:S05]  /*1080*/  FMUL R32, R22, c[0x0][0x188] ;  /* 0x0000620016207a20 */ /* 0x000fca0000400000 */
[----:B------:R-:W-:Y:S01]  /*1090*/  FMNMX R33, R32, R33, !PT ;  /* 0x0000002120217209 */ /* 0x000fe20007800000 */
[----:B------:R-:W-:Y:S01]  /*10a0*/  FMUL R32, R23, c[0x0][0x188] ;  /* 0x0000620017207a20 */ /* 0x000fe20000400000 */
[----:B------:R-:W0:Y:S04]  /*10b0*/  SHFL.BFLY PT, R9, R8, 0x2, 0x1f ;  /* 0x0c401f0008097f89 */ /* 0x000e2800000e0000 */
[----:B------:R-:W-:-:S05]  /*10c0*/  FMNMX R35, R32, R33, !PT ;  /* 0x0000002120237209 */ /* 0x000fca0007800000 */
[----:B------:R-:W1:Y:S01]  /*10d0*/  SHFL.BFLY PT, R34, R35, 0x2, 0x1f ;  /* 0x0c401f0023227f89 */ /* 0x000e6200000e0000 */
[----:B0-----:R-:W-:-:S05]  /*10e0*/  FMNMX R9, R8, R9, !PT ;  /* 0x0000000908097209 */ /* 0x001fca0007800000 */
[----:B------:R-:W0:Y:S01]  /*10f0*/  SHFL.BFLY PT, R32, R9, 0x1, 0x1f ;  /* 0x0c201f0009207f89 */ /* 0x000e2200000e0000 */
[----:B-1----:R-:W-:-:S05]  /*1100*/  FMNMX R33, R35, R34, !PT ;  /* 0x0000002223217209 */ /* 0x002fca0007800000 */
[----:B------:R-:W1:Y:S01]  /*1110*/  SHFL.BFLY PT, R34, R33, 0x1, 0x1f ;  /* 0x0c201f0021227f89 */ /* 0x000e6200000e0000 */
[----:B0-----:R-:W-:-:S04]  /*1120*/  FMNMX R8, R9, R32, !PT ;  /* 0x0000002009087209 */ /* 0x001fc80007800000 */
[----:B------:R-:W-:Y:S02]  /*1130*/  FMNMX R8, R8, R59, !PT ;  /* 0x0000003b08087209 */ /* 0x000fe40007800000 */
[----:B-1----:R-:W-:-:S03]  /*1140*/  FMNMX R63, R33, R34, !PT ;  /* 0x00000022213f7209 */ /* 0x002fc60007800000 */
[----:B------:R-:W-:Y:S01]  /*1150*/  FFMA R24, R24, c[0x0][0x188], -R8 ;  /* 0x0000620018187a23 */ /* 0x000fe20000000808 */
[----:B------:R-:W-:-:S03]  /*1160*/  FMNMX R9, R63, R58, !PT ;  /* 0x0000003a3f097209 */ /* 0x000fc60007800000 */
[----:B------:R-:W-:Y:S02]  /*1170*/  FMUL R24, R24, 1.4426950216293334961 ;  /* 0x3fb8aa3b18187820 */ /* 0x000fe40000400000 */
[----:B------:R-:W-:Y:S02]  /*1180*/  FFMA R25, R25, c[0x0][0x188], -R8 ;  /* 0x0000620019197a23 */ /* 0x000fe40000000808 */
[--C-:B------:R-:W-:Y:S01]  /*1190*/  FFMA R27, R27, c[0x0][0x188], -R9.reuse ;  /* 0x000062001b1b7a23 */ /* 0x100fe20000000809 */
[----:B------:R0:W-:Y:S01]  /*11a0*/  MUFU.EX2 R32, R24 ;  /* 0x0000001800207308 */ /* 0x0001e20000000800 */
[----:B------:R-:W-:Y:S01]  /*11b0*/  FFMA R26, R26, c[0x0][0x188], -R9 ;  /* 0x000062001a1a7a23 */ /* 0x000fe20000000809 */
[----:B------:R-:W-:Y:S01]  /*11c0*/  STS.U16 [R87+0xb00], R10 ;  /* 0x000b000a57007388 */ /* 0x000fe20000000400 */
[----:B------:R-:W-:-:S03]  /*11d0*/  FMUL R25, R25, 1.4426950216293334961 ;  /* 0x3fb8aa3b19197820 */ /* 0x000fc60000400000 */
[----:B------:R1:W-:Y:S01]  /*11e0*/  STS.U16 [R87+0xd00], R11 ;  /* 0x000d000b57007388 */ /* 0x0003e20000000400 */
[----:B------:R-:W-:Y:S02]  /*11f0*/  FMUL R26, R26, 1.4426950216293334961 ;  /* 0x3fb8aa3b1a1a7820 */ /* 0x000fe40000400000 */
[----:B0-----:R-:W-:Y:S01]  /*1200*/  FMUL R24, R27, 1.4426950216293334961 ;  /* 0x3fb8aa3b1b187820 */ /* 0x001fe20000400000 */
[----:B------:R0:W-:Y:S01]  /*1210*/  STS.U16 [R87+0xf00], R62 ;  /* 0x000f003e57007388 */ /* 0x0001e20000000400 */
[----:B------:R-:W2:Y:S08]  /*1220*/  MUFU.EX2 R25, R25 ;  /* 0x0000001900197308 */ /* 0x000eb00000000800 */
[----:B------:R-:W-:Y:S08]  /*1230*/  MUFU.EX2 R33, R26 ;  /* 0x0000001a00217308 */ /* 0x000ff00000000800 */
[----:B------:R-:W3:Y:S01]  /*1240*/  MUFU.EX2 R24, R24 ;  /* 0x0000001800187308 */ /* 0x000ee20000000800 */
[----:B------:R-:W-:-:S02]  /*1250*/  FADD R27, -R8, R59 ;  /* 0x0000003b081b7221 */ /* 0x000fc40000000100 */
[----:B-1----:R-:W-:Y:S02]  /*1260*/  FFMA R11, R30, c[0x0][0x188], -R9 ;  /* 0x000062001e0b7a23 */ /* 0x002fe40000000809 */
[----:B--2---:R-:W-:Y:S01]  /*1270*/  FADD R59, R32, R25 ;  /* 0x00000019203b7221 */ /* 0x004fe20000000000 */
[----:B------:R-:W-:Y:S01]  /*1280*/  F2FP.BF16.PACK_AB R32, R25, R32 ;  /* 0x000000201920723e */ /* 0x000fe200000010ff */
[----:B------:R-:W-:Y:S02]  /*1290*/  FMUL R10, R27, 1.4426950216293334961 ;  /* 0x3fb8aa3b1b0a7820 */ /* 0x000fe40000400000 */
[----:B---3--:R-:W-:Y:S01]  /*12a0*/  FADD R30, R33, R24 ;  /* 0x00000018211e7221 */ /* 0x008fe20000000000 */
[----:B------:R-:W-:Y:S01]  /*12b0*/  F2FP.BF16.PACK_AB R33, R24, R33 ;  /* 0x000000211821723e */ /* 0x000fe200000010ff */
[----:B------:R-:W-:Y:S01]  /*12c0*/  BAR.SYNC.DEFER_BLOCKING 0x0 ;  /* 0x0000000000007b1d */ /* 0x000fe20000010000 */
[----:B0-----:R-:W-:Y:S02]  /*12d0*/  FMUL R62, R11, 1.4426950216293334961 ;  /* 0x3fb8aa3b0b3e7820 */ /* 0x001fe40000400000 */
[----:B------:R-:W-:-:S02]  /*12e0*/  FFMA R28, R28, c[0x0][0x188], -R8 ;  /* 0x000062001c1c7a23 */ /* 0x000fc40000000808 */
[----:B------:R-:W-:Y:S02]  /*12f0*/  FFMA R29, R29, c[0x0][0x188], -R8 ;  /* 0x000062001d1d7a23 */ /* 0x000fe40000000808 */
[----:B------:R-:W-:Y:S02]  /*1300*/  FADD R11, -R9, R58 ;  /* 0x0000003a090b7221 */ /* 0x000fe40000000100 */
[----:B------:R-:W-:Y:S02]  /*1310*/  FFMA R31, R31, c[0x0][0x188], -R9 ;  /* 0x000062001f1f7a23 */ /* 0x000fe40000000809 */
[----:B------:R-:W-:Y:S02]  /*1320*/  FMUL R28, R28, 1.4426950216293334961 ;  /* 0x3fb8aa3b1c1c7820 */ /* 0x000fe40000400000 */
[----:B------:R-:W-:Y:S01]  /*1330*/  FMUL R29, R29, 1.4426950216293334961 ;  /* 0x3fb8aa3b1d1d7820 */ /* 0x000fe20000400000 */
[----:B------:R-:W0:Y:S01]  /*1340*/  LDSM.16.M88.4 R24, [R7+0x800] ;  /* 0x000800000718783b */ /* 0x000e220000000200 */
[----:B------:R-:W-:-:S02]  /*1350*/  FMUL R11, R11, 1.4426950216293334961 ;  /* 0x3fb8aa3b0b0b7820 */ /* 0x000fc40000400000 */
[----:B------:R-:W-:Y:S01]  /*1360*/  FMUL R31, R31, 1.4426950216293334961 ;  /* 0x3fb8aa3b1f1f7820 */ /* 0x000fe20000400000 */
[----:B------:R-:W-:Y:S08]  /*1370*/  MUFU.EX2 R28, R28 ;  /* 0x0000001c001c7308 */ /* 0x000ff00000000800 */
[----:B------:R-:W-:Y:S08]  /*1380*/  MUFU.EX2 R29, R29 ;  /* 0x0000001d001d7308 */ /* 0x000ff00000000800 */
[----:B------:R-:W1:Y:S08]  /*1390*/  MUFU.EX2 R10, R10 ;  /* 0x0000000a000a7308 */ /* 0x000e700000000800 */
[----:B------:R-:W-:Y:S08]  /*13a0*/  MUFU.EX2 R62, R62 ;  /* 0x0000003e003e7308 */ /* 0x000ff00000000800 */
[----:B------:R-:W2:Y:S08]  /*13b0*/  MUFU.EX2 R11, R11 ;  /* 0x0000000b000b7308 */ /* 0x000eb00000000800 */
[----:B------:R-:W3:Y:S01]  /*13c0*/  MUFU.EX2 R31, R31 ;  /* 0x0000001f001f7308 */ /* 0x000ee20000000800 */
[C---:B-1----:R-:W-:Y:S01]  /*13d0*/  FMUL R48, R10.reuse, R48 ;  /* 0x000000300a307220 */ /* 0x042fe20000400000 */
[----:B------:R-:W-:Y:S01]  /*13e0*/  F2FP.BF16.PACK_AB R34, R29, R28 ;  /* 0x0000001c1d22723e */ /* 0x000fe200000010ff */
[----:B------:R-:W-:-:S02]  /*13f0*/  FMUL R49, R10, R49 ;  /* 0x000000310a317220 */ /* 0x000fc40000400000 */
[----:B------:R-:W-:Y:S02]  /*1400*/  FFMA R16, R16, c[0x0][0x188], -R8 ;  /* 0x0000620010107a23 */ /* 0x000fe40000000808 */
[----:B------:R-:W-:Y:S02]  /*1410*/  FFMA R18, R18, c[0x0][0x188], -R9 ;  /* 0x0000620012127a23 */ /* 0x000fe40000000809 */
[C---:B--2---:R-:W-:Y:S02]  /*1420*/  FMUL R50, R11.reuse, R50 ;  /* 0x000000320b327220 */ /* 0x044fe40000400000 */
[----:B------:R-:W-:Y:S01]  /*1430*/  FMUL R51, R11, R51 ;  /* 0x000000330b337220 */ /* 0x000fe20000400000 */
[----:B---3--:R-:W-:Y:S01]  /*1440*/  F2FP.BF16.PACK_AB R35, R31, R62 ;  /* 0x0000003e1f23723e */ /* 0x008fe200000010ff */
[----:B------:R-:W-:Y:S02]  /*1450*/  FMUL R16, R16, 1.4426950216293334961 ;  /* 0x3fb8aa3b10107820 */ /* 0x000fe40000400000 */
[----:B------:R-:W-:-:S02]  /*1460*/  FMUL R18, R18, 1.4426950216293334961 ;  /* 0x3fb8aa3b12127820 */ /* 0x000fc40000400000 */
[----:B------:R-:W-:Y:S02]  /*1470*/  FFMA R17, R17, c[0x0][0x188], -R8 ;  /* 0x0000620011117a23 */ /* 0x000fe40000000808 */
[----:B------:R-:W-:Y:S01]  /*1480*/  FFMA R19, R19, c[0x0][0x188], -R9 ;  /* 0x0000620013137a23 */ /* 0x000fe20000000809 */
[----:B0-----:R-:W-:Y:S01]  /*1490*/  HMMA.16816.F32.BF16 R48, R32, R24, R48 ;  /* 0x000000182030723c */ /* 0x001fe20000041830 */
[----:B------:R-:W-:Y:S01]  /*14a0*/  FADD R28, R28, R59 ;  /* 0x0000003b1c1c7221 */ /* 0x000fe20000000000 */
[----:B------:R-:W0:Y:S01]  /*14b0*/  MUFU.EX2 R25, R16 ;  /* 0x0000001000197308 */ /* 0x000e220000000800 */
[----:B------:R-:W-:Y:S02]  /*14c0*/  FMUL R17, R17, 1.4426950216293334961 ;  /* 0x3fb8aa3b11117820 */ /* 0x000fe40000400000 */
[----:B------:R-:W-:-:S05]  /*14d0*/  FMUL R19, R19, 1.4426950216293334961 ;  /* 0x3fb8aa3b13137820 */ /* 0x000fca0000400000 */
[----:B------:R-:W1:Y:S01]  /*14e0*/  MUFU.EX2 R59, R18 ;  /* 0x00000012003b7308 */ /* 0x000e620000000800 */
[----:B------:R-:W-:Y:S02]  /*14f0*/  FADD R30, R62, R30 ;  /* 0x0000001e3e1e7221 */ /* 0x000fe40000000000 */
[----:B------:R-:W-:Y:S02]  /*1500*/  FFMA R22, R22, c[0x0][0x188], -R9 ;  /* 0x0000620016167a23 */ /* 0x000fe40000000809 */
[----:B------:R-:W-:-:S03]  /*1510*/  FFMA R20, R20, c[0x0][0x188], -R8 ;  /* 0x0000620014147a23 */ /* 0x000fc60000000808 */
[----:B------:R0:W2:Y:S01]  /*1520*/  MUFU.EX2 R58, R17 ;  /* 0x00000011003a7308 */ /* 0x0000a20000000800 */
[----:B------:R-:W-:Y:S02]  /*1530*/  FMUL R65, R22, 1.4426950216293334961 ;  /* 0x3fb8aa3b16417820 */ /* 0x000fe40000400000 */
[----:B------:R-:W-:-:S05]  /*1540*/  FFMA R23, R23, c[0x0][0x188], -R9 ;  /* 0x0000620017177a23 */ /* 0x000fca0000000809 */
[----:B------:R1:W3:Y:S01]  /*1550*/  MUFU.EX2 R62, R19 ;  /* 0x00000013003e7308 */ /* 0x0002e20000000800 */
[----:B------:R-:W-:Y:S02]  /*1560*/  FMUL R20, R20, 1.4426950216293334961 ;  /* 0x3fb8aa3b14147820 */ /* 0x000fe40000400000 */
[----:B------:R-:W-:Y:S02]  /*1570*/  FFMA R21, R21, c[0x0][0x188], -R8 ;  /* 0x0000620015157a23 */ /* 0x000fe40000000808 */
[----:B------:R-:W-:Y:S02]  /*1580*/  FADD R28, R29, R28 ;  /* 0x0000001c1d1c7221 */ /* 0x000fe40000000000 */
[----:B------:R-:W-:Y:S02]  /*1590*/  FADD R30, R31, R30 ;  /* 0x0000001e1f1e7221 */ /* 0x000fe40000000000 */
[----:B------:R-:W-:Y:S01]  /*15a0*/  FMUL R64, R23, 1.4426950216293334961 ;  /* 0x3fb8aa3b17407820 */ /* 0x000fe20000400000 */
[----:B------:R3:W4:Y:S01]  /*15b0*/  MUFU.EX2 R24, R20 ;  /* 0x0000001400187308 */ /* 0x0007220000000800 */
[----:B------:R-:W-:-:S02]  /*15c0*/  FMUL R21, R21, 1.4426950216293334961 ;  /* 0x3fb8aa3b15157820 */ /* 0x000fc40000400000 */
[----:B0-----:R-:W-:Y:S02]  /*15d0*/  FADD R17, R25, R28 ;  /* 0x0000001c19117221 */ /* 0x001fe40000000000 */
[----:B-1----:R-:W-:-:S03]  /*15e0*/  FADD R19, R59, R30 ;  /* 0x0000001e3b137221 */ /* 0x002fc60000000000 */
[----:B------:R-:W0:Y:S01]  /*15f0*/  MUFU.EX2 R65, R65 ;  /* 0x0000004100417308 */ /* 0x000e220000000800 */
[----:B--2---:R-:W-:Y:S01]  /*1600*/  FADD R23, R58, R17 ;  /* 0x000000113a177221 */ /* 0x004fe20000000000 */
[----:B------:R-:W-:Y:S01]  /*1610*/  LDSM.16.M88.4 R28, [R7+0xe00] ;  /* 0x000e0000071c783b */ /* 0x000fe20000000200 */
[----:B---3--:R-:W-:-:S03]  /*1620*/  FADD R20, R62, R19 ;  /* 0x000000133e147221 */ /* 0x008fc60000000000 */
[----:B------:R-:W1:Y:S02]  /*1630*/  LDSM.16.M88.4 R16, [R7+0xa00] ;  /* 0x000a00000710783b */ /* 0x000e640000000200 */
[----:B------:R0:W2:Y:S08]  /*1640*/  MUFU.EX2 R63, R21 ;  /* 0x00000015003f7308 */ /* 0x0000b00000000800 */
[----:B------:R-:W3:Y:S01]  /*1650*/  MUFU.EX2 R64, R64 ;  /* 0x0000004000407308 */ /* 0x000ee20000000800 */
[----:B----4-:R-:W-:-:S02]  /*1660*/  FADD R22, R24, R23 ;  /* 0x0000001718167221 */ /* 0x010fc40000000000 */
[----:B0-----:R-:W-:Y:S02]  /*1670*/  FADD R21, R65, R20 ;  /* 0x0000001441157221 */ /* 0x001fe40000000000 */
[----:B--2---:R-:W-:Y:S02]  /*1680*/  FADD R22, R63, R22 ;  /* 0x000000163f167221 */ /* 0x004fe40000000000 */
[----:B---3--:R-:W-:-:S03]  /*1690*/  FADD R20, R64, R21 ;  /* 0x0000001540147221 */ /* 0x008fc60000000000 */
[----:B------:R-:W0:Y:S04]  /*16a0*/  SHFL.BFLY PT, R23, R22, 0x2, 0x1f ;  /* 0x0c401f0016177f89 */ /* 0x000e2800000e0000 */
[----:B------:R-:W2:Y:S01]  /*16b0*/  SHFL.BFLY PT, R21, R20, 0x2, 0x1f ;  /* 0x0c401f0014157f89 */ /* 0x000ea200000e0000 */
[C---:B------:R-:W-:Y:S02]  /*16c0*/  FMUL R44, R10.reuse, R44 ;  /* 0x0000002c0a2c7220 */ /* 0x040fe40000400000 */
[----:B------:R-:W-:Y:S02]  /*16d0*/  FMUL R45, R10, R45 ;  /* 0x0000002d0a2d7220 */ /* 0x000fe40000400000 */
[C---:B------:R-:W-:Y:S02]  /*16e0*/  FMUL R46, R11.reuse, R46 ;  /* 0x0000002e0b2e7220 */ /* 0x040fe40000400000 */
[----:B------:R-:W-:-:S07]  /*16f0*/  FMUL R47, R11, R47 ;  /* 0x0000002f0b2f7220 */ /* 0x000fce0000400000 */
[----:B-1----:R-:W-:Y:S07]  /*1700*/  HMMA.16816.F32.BF16 R44, R32, R16, R44 ;  /* 0x00000010202c723c */ /* 0x002fee000004182c */
[----:B0-----:R-:W-:Y:S02]  /*1710*/  FADD R16, R22, R23 ;  /* 0x0000001716107221 */ /* 0x001fe40000000000 */
[----:B--2---:R-:W-:Y:S02]  /*1720*/  FADD R17, R20, R21 ;  /* 0x0000001514117221 */ /* 0x004fe40000000000 */
[----:B------:R-:W0:Y:S01]  /*1730*/  LDSM.16.M88.4 R20, [R7+0xc00] ;  /* 0x000c00000714783b */ /* 0x000e220000000200 */
[----:B------:R-:W-:-:S02]  /*1740*/  FMUL R40, R10, R40 ;  /* 0x000000280a287220 */ /* 0x000fc40000400000 */
[C---:B------:R-:W-:Y:S02]  /*1750*/  FMUL R41, R10.reuse, R41 ;  /* 0x000000290a297220 */ /* 0x040fe40000400000 */
[C---:B------:R-:W-:Y:S02]  /*1760*/  FMUL R42, R11.reuse, R42 ;  /* 0x0000002a0b2a7220 */ /* 0x040fe40000400000 */
[C---:B------:R-:W-:Y:S02]  /*1770*/  FMUL R43, R11.reuse, R43 ;  /* 0x0000002b0b2b7220 */ /* 0x040fe40000400000 */
[C---:B------:R-:W-:Y:S02]  /*1780*/  FMUL R36, R10.reuse, R36 ;  /* 0x000000240a247220 */ /* 0x040fe40000400000 */
[----:B------:R-:W-:Y:S02]  /*1790*/  FMUL R37, R10, R37 ;  /* 0x000000250a257220 */ /* 0x000fe40000400000 */
[----:B------:R-:W-:-:S02]  /*17a0*/  FMUL R38, R11, R38 ;  /* 0x000000260b267220 */ /* 0x000fc40000400000 */
[----:B------:R-:W-:Y:S01]  /*17b0*/  FMUL R39, R11, R39 ;  /* 0x000000270b277220 */ /* 0x000fe20000400000 */
[----:B------:R-:W-:-:S04]  /*17c0*/  IADD3 R6, R6, 0x20, RZ ;  /* 0x0000002006067810 */ /* 0x000fc80007ffe0ff */
[----:B------:R-:W-:Y:S01]  /*17d0*/  ISETP.GE.AND P0, PT, R6, c[0x0][0x1d0], PT ;  /* 0x0000740006007a0c */ /* 0x000fe20003f06270 */
[C---:B0-----:R-:W-:Y:S01]  /*17e0*/  HMMA.16816.F32.BF16 R40, R32.reuse, R20, R40 ;  /* 0x000000142028723c */ /* 0x041fe20000041828 */
[----:B------:R-:W-:Y:S04]  /*17f0*/  SHFL.BFLY PT, R20, R16, 0x1, 0x1f ;  /* 0x0c201f0010147f89 */ /* 0x000fe800000e0000 */
[----:B------:R-:W0:Y:S03]  /*1800*/  SHFL.BFLY PT, R21, R17, 0x1, 0x1f ;  /* 0x0c201f0011157f89 */ /* 0x000e2600000e0000 */
[----:B------:R-:W-:Y:S07]  /*1810*/  HMMA.16816.F32.BF16 R32, R32, R28, R36 ;  /* 0x0000001c2020723c */ /* 0x000fee0000041824 */
[----:B------:R-:W-:-:S02]  /*1820*/  F2FP.BF16.PACK_AB R36, R58, R25 ;  /* 0x000000193a24723e */ /* 0x000fc400000010ff */
[----:B------:R-:W-:Y:S02]  /*1830*/  F2FP.BF16.PACK_AB R37, R62, R59 ;  /* 0x0000003b3e25723e */ /* 0x000fe400000010ff */
[----:B------:R-:W-:Y:S02]  /*1840*/  F2FP.BF16.PACK_AB R38, R63, R24 ;  /* 0x000000183f26723e */ /* 0x000fe400000010ff */
[----:B------:R-:W-:Y:S02]  /*1850*/  F2FP.BF16.PACK_AB R39, R64, R65 ;  /* 0x000000414027723e */ /* 0x000fe400000010ff */
[----:B------:R-:W-:-:S05]  /*1860*/  MOV R59, R8 ;  /* 0x00000008003b7202 */ /* 0x000fca0000000f00 */
[----:B------:R-:W-:Y:S01]  /*1870*/  HMMA.16816.F32.BF16 R44, R36, R18, R44 ;  /* 0x00000012242c723c */ /* 0x000fe2000004182c */
[----:B0-----:R-:W-:Y:S01]  /*1880*/  FADD R21, R17, R21 ;  /* 0x0000001511157221 */ /* 0x001fe20000000000 */
[----:B------:R-:W-:-:S05]  /*1890*/  MOV R58, R9 ;  /* 0x00000009003a7202 */ /* 0x000fca0000000f00 */
[----:B------:R-:W-:Y:S01]  /*18a0*/  IMAD.MOV.U32 R18, RZ, RZ, 0x20 ;  /* 0x00000020ff127424 */ /* 0x000fe200078e00ff */
[----:B------:R-:W-:Y:S01]  /*18b0*/  HMMA.16816.F32.BF16 R48, R36, R26, R48 ;  /* 0x0000001a2430723c */ /* 0x000fe20000041830 */
[----:B------:R-:W-:Y:S02]  /*18c0*/  FADD R19, R16, R20 ;  /* 0x0000001410137221 */ /* 0x000fe40000000000 */
[----:B------:R-:W-:-:S05]  /*18d0*/  IMAD R5, R18, c[0x0][0x1b4], R5 ;  /* 0x00006d0012057a24 */ /* 0x000fca00078e0205 */
[----:B------:R-:W-:Y:S01]  /*18e0*/  HMMA.16816.F32.BF16 R40, R36, R22, R40 ;  /* 0x000000162428723c */ /* 0x000fe20000041828 */
[----:B------:R-:W-:Y:S02]  /*18f0*/  IMAD R4, R18, c[0x0][0x1a4], R4 ;  /* 0x0000690012047a24 */ /* 0x000fe400078e0204 */
[----:B------:R-:W-:Y:S02]  /*1900*/  FFMA R2, R10, R2, R19 ;  /* 0x000000020a027223 */ /* 0x000fe40000000013 */
[----:B------:R-:W-:-:S03]  /*1910*/  FFMA R0, R11, R0, R21 ;  /* 0x000000000b007223 */ /* 0x000fc60000000015 */
[----:B------:R-:W-:Y:S01]  /*1920*/  HMMA.16816.F32.BF16 R36, R36, R30, R32 ;  /* 0x0000001e2424723c */ /* 0x000fe20000041820 */
[----:B------:R-:W-:Y:S07]  /*1930*/  @!P0 BRA `(.L_x_1) ;  /* 0xfffff17000008947 */ /* 0x000fee000383ffff */
.L_x_0:
[----:B------:R-:W-:Y:S01]  /*1940*/  MOV R23, R2 ;  /* 0x0000000200177202 */ /* 0x000fe20000000f00 */
[----:B0-----:R-:W-:Y:S01]  /*1950*/  IMAD R6, R88, c[0x0][0x1c4], RZ ;  /* 0x0000710058067a24 */ /* 0x001fe200078e02ff */
[----:B------:R-:W-:Y:S01]  /*1960*/  SHF.L.U32 R2, R90, 0x2, RZ ;  /* 0x000000025a027819 */ /* 0x000fe200000006ff */
[----:B------:R-:W-:Y:S01]  /*1970*/  IMAD R5, R93, c[0x0][0x1c0], RZ ;  /* 0x000070005d057a24 */ /* 0x000fe200078e02ff */
[C---:B------:R-:W-:Y:S01]  /*1980*/  FSETP.GEU.AND P3, PT, R23.reuse, 1.175494350822287508e-38, PT ;  /* 0x008000001700780b */ /* 0x040fe20003f6e000 */
[----:B------:R-:W-:Y:S01]  /*1990*/  BAR.SYNC.DEFER_BLOCKING 0x0 ;  /* 0x0000000000007b1d */ /* 0x000fe20000010000 */
[----:B------:R-:W-:Y:S01]  /*19a0*/  LOP3.LUT R3, R2, 0xb8, RZ, 0xc0, !PT ;  /* 0x000000b802037812 */ /* 0x000fe200078ec0ff */
[----:B------:R-:W-:Y:S01]  /*19b0*/  FMUL R2, R23, 8388608 ;  /* 0x4b00000017027820 */ /* 0x000fe20000400000 */
[----:B------:R-:W-:Y:S01]  /*19c0*/  MOV R21, R0 ;  /* 0x0000000000157202 */ /* 0x000fe20000000f00 */
[----:B------:R-:W-:Y:S01]  /*19d0*/  IMAD.MOV.U32 R33, RZ, RZ, 0x3dc6b27f ;  /* 0x3dc6b27fff217424 */ /* 0x000fe200078e00ff */
[----:B------:R-:W-:Y:S01]  /*19e0*/  SHF.L.U32 R4, R90, 0x6, RZ ;  /* 0x000000065a047819 */ /* 0x000fe200000006ff */
[----:B------:R-:W-:Y:S01]  /*19f0*/  IMAD R89, R89, c[0x0][0x1c8], RZ ;  /* 0x0000720059597a24 */ /* 0x000fe200078e02ff */
[----:B------:R-:W-:Y:S01]  /*1a00*/  FSEL R0, R2, R23, !P3 ;  /* 0x0000001702007208 */ /* 0x000fe20005800000 */
[C---:B------:R-:W-:Y:S01]  /*1a10*/  FMUL R2, R21.reuse, 8388608 ;  /* 0x4b00000015027820 */ /* 0x040fe20000400000 */
[----:B------:R-:W-:Y:S01]  /*1a20*/  FSETP.GEU.AND P4, PT, R21, 1.175494350822287508e-38, PT ;  /* 0x008000001500780b */ /* 0x000fe20003f8e000 */
[----:B------:R-:W-:Y:S01]  /*1a30*/  IMAD R92, R92, c[0x0][0x1c8], RZ ;  /* 0x000072005c5c7a24 */ /* 0x000fe200078e02ff */
[----:B------:R-:W-:Y:S01]  /*1a40*/  LOP3.LUT R17, R3, 0x40, R4, 0xf8, !PT ;  /* 0x0000004003117812 */ /* 0x000fe200078ef804 */
[C---:B------:R-:W-:Y:S01]  /*1a50*/  IMAD.SHL.U32 R4, R5.reuse, 0x2, RZ ;  /* 0x0000000205047824 */ /* 0x040fe200078e00ff */
[----:B------:R-:W-:Y:S01]  /*1a60*/  IADD3 R3, R0, -0x3f3504f3, RZ ;  /* 0xc0cafb0d00037810 */ /* 0x000fe20007ffe0ff */
[----:B------:R-:W-:Y:S01]  /*1a70*/  IMAD.HI R5, R5, 0x2, RZ ;  /* 0x0000000205057827 */ /* 0x000fe200078e02ff */
[----:B------:R-:W-:-:S02]  /*1a80*/  FSEL R2, R2, R21, !P4 ;  /* 0x0000001502027208 */ /* 0x000fc40006000000 */
[----:B------:R-:W-:Y:S02]  /*1a90*/  LOP3.LUT R11, R3, 0xff800000, RZ, 0xc0, !PT ;  /* 0xff800000030b7812 */ /* 0x000fe400078ec0ff */
[----:B------:R-:W-:Y:S02]  /*1aa0*/  IADD3 R3, R2, -0x3f3504f3, RZ ;  /* 0xc0cafb0d02037810 */ /* 0x000fe40007ffe0ff */
[C---:B------:R-:W-:Y:S01]  /*1ab0*/  SHF.L.U32 R7, R6.reuse, 0x1, RZ ;  /* 0x0000000106077819 */ /* 0x040fe200000006ff */
[----:B------:R-:W-:Y:S01]  /*1ac0*/  IMAD.HI R6, R6, 0x2, RZ ;  /* 0x0000000206067827 */ /* 0x000fe200078e02ff */
[----:B------:R-:W-:Y:S02]  /*1ad0*/  FSETP.GT.AND P1, PT, |R21|, 8.50705917302346158658e+37, PT ;  /* 0x7e8000001500780b */ /* 0x000fe40003f24200 */
[----:B------:R-:W-:Y:S02]  /*1ae0*/  LOP3.LUT R13, R3, 0xff800000, RZ, 0xc0, !PT ;  /* 0xff800000030d7812 */ /* 0x000fe400078ec0ff */
[----:B------:R-:W-:-:S02]  /*1af0*/  IADD3 R4, P0, P5, R7, c[0x0][0x178], R4 ;  /* 0x00005e0007047a10 */ /* 0x000fc40007d1e004 */
[----:B------:R-:W-:Y:S01]  /*1b00*/  SHF.L.U32 R10, R90, 0x3, RZ ;  /* 0x000000035a0a7819 */ /* 0x000fe200000006ff */
[----:B------:R-:W0:Y:S01]  /*1b10*/  I2F R7, R11 ;  /* 0x0000000b00077306 */ /* 0x000e220000201400 */
[----:B------:R-:W-:Y:S02]  /*1b20*/  SHF.R.U32.HI R14, RZ, 0x1, R90 ;  /* 0x00000001ff0e7819 */ /* 0x000fe4000001165a */
[C---:B------:R-:W-:Y:S02]  /*1b30*/  FSETP.GEU.AND P2, PT, |R21|.reuse, 1.175494350822287508e-38, PT ;  /* 0x008000001500780b */ /* 0x040fe40003f4e200 */
[----:B------:R-:W-:Y:S01]  /*1b40*/  LOP3.LUT R19, R10, 0x180, RZ, 0xc0, !PT ;  /* 0x000001800a137812 */ /* 0x000fe200078ec0ff */
[----:B------:R-:W-:Y:S01]  /*1b50*/  @P1 FMUL R21, R21, 0.25 ;  /* 0x3e80000015151820 */ /* 0x000fe20000400000 */
[----:B------:R-:W-:Y:S01]  /*1b60*/  LOP3.LUT R12, R90, 0x7, RZ, 0xc0, !PT ;  /* 0x000000075a0c7812 */ /* 0x000fe200078ec0ff */
[----:B------:R-:W1:Y:S01]  /*1b70*/  I2F R15, R13 ;  /* 0x0000000d000f7306 */ /* 0x000e620000201400 */
[----:B------:R-:W-:Y:S01]  /*1b80*/  LOP3.LUT R3, R14, 0x4, RZ, 0xc0, !PT ;  /* 0x000000040e037812 */ /* 0x000fe200078ec0ff */
[----:B------:R-:W-:Y:S01]  /*1b90*/  @P1 FMUL R39, R39, 0.25 ;  /* 0x3e80000027271820 */ /* 0x000fe20000400000 */
[----:B------:R-:W-:Y:S01]  /*1ba0*/  IADD3.X R5, R6, c[0x0][0x17c], R5, P0, P5 ;  /* 0x00005f0006057a10 */ /* 0x000fe200007ea405 */
[----:B------:R-:W-:Y:S01]  /*1bb0*/  @P1 FMUL R38, R38, 0.25 ;  /* 0x3e80000026261820 */ /* 0x000fe20000400000 */
[----:B------:R-:W-:Y:S01]  /*1bc0*/  FSEL R6, RZ, -23, P3 ;  /* 0xc1b80000ff067808 */ /* 0x000fe20001800000 */
[----:B------:R-:W-:Y:S01]  /*1bd0*/  @P1 FMUL R43, R43, 0.25 ;  /* 0x3e8000002b2b1820 */ /* 0x000fe20000400000 */
[----:B------:R-:W-:Y:S01]  /*1be0*/  FSETP.GT.AND P3, PT, |R23|, 8.50705917302346158658e+37, PT ;  /* 0x7e8000001700780b */ /* 0x000fe20003f64200 */
[----:B------:R-:W-:Y:S01]  /*1bf0*/  @!P2 FMUL R21, R21, 16777216 ;  /* 0x4b8000001515a820 */ /* 0x000fe20000400000 */
[C---:B------:R-:W-:Y:S01]  /*1c00*/  LEA R19, R12.reuse, R19, 0x4 ;  /* 0x000000130c137211 */ /* 0x040fe200078e20ff */
[----:B0-----:R-:W-:Y:S01]  /*1c10*/  FFMA.FTZ R6, R7, 1.1920928955078125e-07, R6 ;  /* 0x3400000007067823 */ /* 0x001fe20000010006 */
[----:B------:R-:W-:Y:S01]  /*1c20*/  LEA R14, R12, R3, 0x3 ;  /* 0x000000030c0e7211 */ /* 0x000fe200078e18ff */
[----:B------:R-:W-:Y:S01]  /*1c30*/  @P1 FMUL R42, R42, 0.25 ;  /* 0x3e8000002a2a1820 */ /* 0x000fe20000400000 */
[----:B------:R-:W-:Y:S01]  /*1c40*/  FSEL R12, RZ, -23, P4 ;  /* 0xc1b80000ff0c7808 */ /* 0x000fe20002000000 */
[----:B------:R-:W-:Y:S01]  /*1c50*/  @P1 FMUL R47, R47, 0.25 ;  /* 0x3e8000002f2f1820 */ /* 0x000fe20000400000 */
[----:B------:R-:W-:Y:S01]  /*1c60*/  FSETP.GEU.AND P4, PT, |R23|, 1.175494350822287508e-38, PT ;  /* 0x008000001700780b */ /* 0x000fe20003f8e200 */
[----:B------:R-:W-:Y:S01]  /*1c70*/  @P1 FMUL R46, R46, 0.25 ;  /* 0x3e8000002e2e1820 */ /* 0x000fe20000400000 */
[----:B------:R-:W-:Y:S01]  /*1c80*/  SHF.R.S32.HI R10, RZ, 0x4, R90 ;  /* 0x00000004ff0a7819 */ /* 0x000fe2000001145a */
[----:B-1----:R-:W-:Y:S01]  /*1c90*/  FFMA.FTZ R7, R15, 1.1920928955078125e-07, R12 ;  /* 0x340000000f077823 */ /* 0x002fe2000001000c */
[----:B------:R-:W-:Y:S01]  /*1ca0*/  IADD3 R11, R0, -R11, RZ ;  /* 0x8000000b000b7210 */ /* 0x000fe20007ffe0ff */
[----:B------:R-:W0:Y:S01]  /*1cb0*/  MUFU.RCP R12, R21 ;  /* 0x00000015000c7308 */ /* 0x000e220000001000 */
[----:B------:R-:W-:Y:S01]  /*1cc0*/  @P3 FMUL R23, R23, 0.25 ;  /* 0x3e80000017173820 */ /* 0x000fe20000400000 */
[----:B------:R-:W-:Y:S01]  /*1cd0*/  SGXT R10, R10, 0x1 ;  /* 0x000000010a0a781a */ /* 0x000fe20000000200 */
[----:B------:R-:W-:Y:S01]  /*1ce0*/  @P1 FMUL R51, R51, 0.25 ;  /* 0x3e80000033331820 */ /* 0x000fe20000400000 */
[----:B------:R-:W-:Y:S01]  /*1cf0*/  LOP3.LUT R19, R19, 0x48, R90, 0x78, !PT ;  /* 0x0000004813137812 */ /* 0x000fe200078e785a */
[----:B------:R-:W-:Y:S01]  /*1d00*/  @P1 FMUL R50, R50, 0.25 ;  /* 0x3e80000032321820 */ /* 0x000fe20000400000 */
[----:B------:R-:W-:Y:S01]  /*1d10*/  LOP3.LUT R32, R17, 0x240, R10, 0x78, !PT ;  /* 0x0000024011207812 */ /* 0x000fe200078e780a */
[----:B------:R-:W-:Y:S01]  /*1d20*/  @!P2 FMUL R39, R39, 16777216 ;  /* 0x4b8000002727a820 */ /* 0x000fe20000400000 */
[C---:B------:R-:W-:Y:S01]  /*1d30*/  SHF.L.U32 R10, R90.reuse, 0x7, RZ ;  /* 0x000000075a0a7819 */ /* 0x040fe200000006ff */
[----:B------:R-:W-:Y:S01]  /*1d40*/  @!P4 FMUL R23, R23, 16777216 ;  /* 0x4b8000001717c820 */ /* 0x000fe20000400000 */
[----:B------:R-:W-:Y:S01]  /*1d50*/  LOP3.LUT R3, R90, 0x10, RZ, 0xc0, !PT ;  /* 0x000000105a037812 */ /* 0x000fe200078ec0ff */
[----:B------:R-:W-:Y:S01]  /*1d60*/  @!P2 FMUL R38, R38, 16777216 ;  /* 0x4b8000002626a820 */ /* 0x000fe20000400000 */
[----:B------:R-:W-:Y:S01]  /*1d70*/  LOP3.LUT R10, R19, 0x600, R10, 0xf8, !PT ;  /* 0x00000600130a7812 */ /* 0x000fe200078ef80a */
[----:B------:R-:W1:Y:S01]  /*1d80*/  MUFU.RCP R17, R23 ;  /* 0x0000001700117308 */ /* 0x000e620000001000 */
[----:B------:R-:W-:Y:S01]  /*1d90*/  @!P2 FMUL R43, R43, 16777216 ;  /* 0x4b8000002b2ba820 */ /* 0x000fe20000400000 */
[----:B------:R-:W-:Y:S01]  /*1da0*/  LEA R3, R3, R14, 0x2 ;  /* 0x0000000e03037211 */ /* 0x000fe200078e10ff */
[----:B------:R-:W-:Y:S01]  /*1db0*/  @!P2 FMUL R42, R42, 16777216 ;  /* 0x4b8000002a2aa820 */ /* 0x000fe20000400000 */
[C---:B------:R-:W-:Y:S01]  /*1dc0*/  IADD3 R13, R2.reuse, -R13, RZ ;  /* 0x8000000d020d7210 */ /* 0x040fe20007ffe0ff */
[----:B------:R-:W-:Y:S01]  /*1dd0*/  @!P2 FMUL R47, R47, 16777216 ;  /* 0x4b8000002f2fa820 */ /* 0x000fe20000400000 */
[----:B------:R-:W-:Y:S01]  /*1de0*/  ISETP.GE.U32.AND P1, PT, R2, 0x7f800000, PT ;  /* 0x7f8000000200780c */ /* 0x000fe20003f26070 */
[----:B------:R-:W-:Y:S01]  /*1df0*/  @!P2 FMUL R46, R46, 16777216 ;  /* 0x4b8000002e2ea820 */ /* 0x000fe20000400000 */
[----:B------:R-:W-:Y:S01]  /*1e00*/  LOP3.LUT R91, R91, 0x78, RZ, 0xc0, !PT ;  /* 0x000000785b5b7812 */ /* 0x000fe200078ec0ff */
[----:B------:R-:W-:Y:S01]  /*1e10*/  @!P2 FMUL R51, R51, 16777216 ;  /* 0x4b8000003333a820 */ /* 0x000fe20000400000 */
[----:B------:R-:W-:Y:S01]  /*1e20*/  LOP3.LUT P0, RZ, R90, 0x60, RZ, 0xc0, !PT ;  /* 0x000000605aff7812 */ /* 0x000fe2000780c0ff */
[----:B------:R-:W-:Y:S01]  /*1e30*/  @!P2 FMUL R50, R50, 16777216 ;  /* 0x4b8000003232a820 */ /* 0x000fe20000400000 */
[----:B------:R-:W-:Y:S01]  /*1e40*/  ISETP.GE.U32.AND P2, PT, R0, 0x7f800000, PT ;  /* 0x7f8000000000780c */ /* 0x000fe20003f46070 */
[----:B------:R-:W-:-:S02]  /*1e50*/  FADD R11, R11, -1 ;  /* 0xbf8000000b0b7421 */ /* 0x000fc40000000000 */
[C---:B0-----:R-:W-:Y:S02]  /*1e60*/  FMUL R14, R12.reuse, R39 ;  /* 0x000000270c0e7220 */ /* 0x041fe40000400000 */
[C---:B------:R-:W-:Y:S02]  /*1e70*/  FMUL R15, R12.reuse, R38 ;  /* 0x000000260c0f7220 */ /* 0x040fe40000400000 */
[C---:B------:R-:W-:Y:S02]  /*1e80*/  FMUL R19, R12.reuse, R43 ;  /* 0x0000002b0c137220 */ /* 0x040fe40000400000 */
[C---:B------:R-:W-:Y:S02]  /*1e90*/  FMUL R20, R12.reuse, R42 ;  /* 0x0000002a0c147220 */ /* 0x040fe40000400000 */
[----:B------:R-:W-:Y:S01]  /*1ea0*/  FMUL R22, R12, R47 ;  /* 0x0000002f0c167220 */ /* 0x000fe20000400000 */
[----:B------:R-:W-:Y:S01]  /*1eb0*/  F2FP.BF16.PACK_AB R19, R14, R19 ;  /* 0x000000130e13723e */ /* 0x000fe200000010ff */
[----:B------:R-:W-:Y:S01]  /*1ec0*/  FMUL R24, R12, R46 ;  /* 0x0000002e0c187220 */ /* 0x000fe20000400000 */
[----:B------:R-:W-:Y:S01]  /*1ed0*/  LOP3.LUT R14, R10, 0x8, RZ, 0x3c, !PT ;  /* 0x000000080a0e7812 */ /* 0x000fe200078e3cff */
[----:B------:R-:W-:-:S02]  /*1ee0*/  FMUL R25, R12, R51 ;  /* 0x000000330c197220 */ /* 0x000fc40000400000 */
[----:B------:R-:W-:Y:S02]  /*1ef0*/  FMUL R27, R12, R50 ;  /* 0x000000320c1b7220 */ /* 0x000fe40000400000 */
[----:B------:R-:W-:Y:S02]  /*1f00*/  @P3 FMUL R37, R37, 0.25 ;  /* 0x3e80000025253820 */ /* 0x000fe40000400000 */
[----:B------:R-:W-:Y:S02]  /*1f10*/  @P3 FMUL R41, R41, 0.25 ;  /* 0x3e80000029293820 */ /* 0x000fe40000400000 */
[----:B------:R-:W-:Y:S02]  /*1f20*/  FFMA.FTZ R12, R11, R33, -0.16845393180847167969 ;  /* 0xbe2c7f300b0c7423 */ /* 0x000fe40000010021 */
[----:B------:R-:W-:Y:S02]  /*1f30*/  @P3 FMUL R36, R36, 0.25 ;  /* 0x3e80000024243820 */ /* 0x000fe40000400000 */
[----:B------:R-:W-:-:S02]  /*1f40*/  @P3 FMUL R40, R40, 0.25 ;  /* 0x3e80000028283820 */ /* 0x000fc40000400000 */
[----:B------:R-:W-:Y:S02]  /*1f50*/  @P3 FMUL R45, R45, 0.25 ;  /* 0x3e8000002d2d3820 */ /* 0x000fe40000400000 */
[----:B------:R-:W-:Y:S02]  /*1f60*/  @P3 FMUL R44, R44, 0.25 ;  /* 0x3e8000002c2c3820 */ /* 0x000fe40000400000 */
[----:B------:R-:W-:Y:S02]  /*1f70*/  @P3 FMUL R49, R49, 0.25 ;  /* 0x3e80000031313820 */ /* 0x000fe40000400000 */
[----:B------:R-:W-:Y:S02]  /*1f80*/  @P3 FMUL R48, R48, 0.25 ;  /* 0x3e80000030303820 */ /* 0x000fe40000400000 */
[----:B------:R-:W-:Y:S02]  /*1f90*/  @!P4 FMUL R37, R37, 16777216 ;  /* 0x4b8000002525c820 */ /* 0x000fe40000400000 */
[----:B------:R-:W-:-:S02]  /*1fa0*/  @!P4 FMUL R41, R41, 16777216 ;  /* 0x4b8000002929c820 */ /* 0x000fc40000400000 */
[----:B------:R-:W-:Y:S02]  /*1fb0*/  FFMA.FTZ R12, R11, R12, 0.1716887056827545166 ;  /* 0x3e2fcf2a0b0c7423 */ /* 0x000fe4000001000c */
[----:B------:R-:W-:Y:S02]  /*1fc0*/  @!P4 FMUL R36, R36, 16777216 ;  /* 0x4b8000002424c820 */ /* 0x000fe40000400000 */
[----:B------:R-:W-:Y:S02]  /*1fd0*/  @!P4 FMUL R40, R40, 16777216 ;  /* 0x4b8000002828c820 */ /* 0x000fe40000400000 */
[----:B------:R-:W-:Y:S02]  /*1fe0*/  @!P4 FMUL R45, R45, 16777216 ;  /* 0x4b8000002d2dc820 */ /* 0x000fe40000400000 */
[----:B------:R-:W-:Y:S02]  /*1ff0*/  @!P4 FMUL R44, R44, 16777216 ;  /* 0x4b8000002c2cc820 */ /* 0x000fe40000400000 */
[----:B------:R-:W-:-:S02]  /*2000*/  @!P4 FMUL R49, R49, 16777216 ;  /* 0x4b8000003131c820 */ /* 0x000fc40000400000 */
[----:B------:R-:W-:Y:S02]  /*2010*/  @!P4 FMUL R48, R48, 16777216 ;  /* 0x4b8000003030c820 */ /* 0x000fe40000400000 */
[----:B-1----:R-:W-:Y:S02]  /*2020*/  FMUL R16, R17, R37 ;  /* 0x0000002511107220 */ /* 0x002fe40000400000 */
[----:B------:R-:W-:Y:S02]  /*2030*/  FFMA.FTZ R12, R11, R12, -0.17900948226451873779 ;  /* 0xbe374e430b0c7423 */ /* 0x000fe4000001000c */
[C---:B------:R-:W-:Y:S02]  /*2040*/  FMUL R21, R17.reuse, R41 ;  /* 0x0000002911157220 */ /* 0x040fe40000400000 */
[C---:B------:R-:W-:Y:S02]  /*2050*/  FMUL R18, R17.reuse, R36 ;  /* 0x0000002411127220 */ /* 0x040fe40000400000 */
[----:B------:R-:W-:-:S02]  /*2060*/  FMUL R23, R17, R40 ;  /* 0x0000002811177220 */ /* 0x000fc40000400000 */
[C---:B------:R-:W-:Y:S02]  /*2070*/  FMUL R44, R17.reuse, R44 ;  /* 0x0000002c112c7220 */ /* 0x040fe40000400000 */
[C---:B------:R-:W-:Y:S01]  /*2080*/  FMUL R29, R17.reuse, R48 ;  /* 0x00000030111d7220 */ /* 0x040fe20000400000 */
[----:B------:R-:W-:Y:S01]  /*2090*/  F2FP.BF16.PACK_AB R31, R18, R23 ;  /* 0x00000017121f723e */ /* 0x000fe200000010ff */
[C---:B------:R-:W-:Y:S01]  /*20a0*/  FMUL R45, R17.reuse, R45 ;  /* 0x0000002d112d7220 */ /* 0x040fe20000400000 */
[----:B------:R-:W-:Y:S01]  /*20b0*/  F2FP.BF16.PACK_AB R18, R22, R25 ;  /* 0x000000191612723e */ /* 0x000fe200000010ff */
[----:B------:R-:W-:Y:S01]  /*20c0*/  FMUL R26, R17, R49 ;  /* 0x00000031111a7220 */ /* 0x000fe20000400000 */
[----:B------:R-:W-:Y:S01]  /*20d0*/  F2FP.BF16.PACK_AB R17, R16, R21 ;  /* 0x000000151011723e */ /* 0x000fe200000010ff */
[----:B------:R-:W-:Y:S01]  /*20e0*/  FFMA.FTZ R12, R11, R12, 0.20512372255325317383 ;  /* 0x3e520bf40b0c7423 */ /* 0x000fe2000001000c */
[----:B------:R-:W-:Y:S01]  /*20f0*/  F2FP.BF16.PACK_AB R30, R44, R29 ;  /* 0x0000001d2c1e723e */ /* 0x000fe200000010ff */
[----:B------:R-:W-:Y:S01]  /*2100*/  FADD R28, R13, -1 ;  /* 0xbf8000000d1c7421 */ /* 0x000fe20000000000 */
[----:B------:R-:W-:Y:S01]  /*2110*/  F2FP.BF16.PACK_AB R16, R45, R26 ;  /* 0x0000001a2d10723e */ /* 0x000fe200000010ff */
[----:B------:R-:W-:Y:S01]  /*2120*/  FFMA.FTZ R12, R11, R12, -0.24046532809734344482 ;  /* 0xbe763c8b0b0c7423 */ /* 0x000fe2000001000c */
[----:B------:R-:W-:Y:S01]  /*2130*/  F2FP.BF16.PACK_AB R21, R15, R20 ;  /* 0x000000140f15723e */ /* 0x000fe200000010ff */
[----:B------:R-:W-:Y:S01]  /*2140*/  STS.64 [R32], R30 ;  /* 0x0000001e20007388 */ /* 0x000fe20000000a00 */
[----:B------:R-:W-:Y:S01]  /*2150*/  F2FP.BF16.PACK_AB R20, R24, R27 ;  /* 0x0000001b1814723e */ /* 0x000fe200000010ff */
[C---:B------:R-:W-:Y:S01]  /*2160*/  FFMA.FTZ R12, R11.reuse, R12, 0.28857114911079406738 ;  /* 0x3e93bf990b0c7423 */ /* 0x040fe2000001000c */
[----:B------:R-:W-:Y:S01]  /*2170*/  LOP3.LUT R15, R32, 0x8, RZ, 0x3c, !PT ;  /* 0x00000008200f7812 */ /* 0x000fe200078e3cff */
[----:B------:R0:W-:Y:S01]  /*2180*/  STS.64 [R32+0x100], R16 ;  /* 0x0001001020007388 */ /* 0x0001e20000000a00 */
[C---:B------:R-:W-:Y:S01]  /*2190*/  FFMA.FTZ R13, R28.reuse, R33, -0.16845393180847167969 ;  /* 0xbe2c7f301c0d7423 */ /* 0x040fe20000010021 */
[----:B------:R-:W-:Y:S01]  /*21a0*/  MOV R24, c[0x0][0x1c8] ;  /* 0x0000720000187a02 */ /* 0x000fe20000000f00 */
[----:B------:R-:W-:Y:S01]  /*21b0*/  FFMA.FTZ R12, R11, R12, -0.36067417263984680176 ;  /* 0xbeb8aa490b0c7423 */ /* 0x000fe2000001000c */
[----:B------:R1:W-:Y:S01]  /*21c0*/  STS.64 [R15+0x400], R20 ;  /* 0x000400140f007388 */ /* 0x0003e20000000a00 */
[----:B------:R-:W-:-:S02]  /*21d0*/  FFMA.FTZ R13, R28, R13, 0.1716887056827545166 ;  /* 0x3e2fcf2a1c0d7423 */ /* 0x000fc4000001000d */
[C---:B------:R-:W-:Y:S01]  /*21e0*/  FFMA.FTZ R12, R11.reuse, R12, 0.48089820146560668945 ;  /* 0x3ef6384a0b0c7423 */ /* 0x040fe2000001000c */
[----:B------:R2:W-:Y:S01]  /*21f0*/  STS.64 [R15+0x500], R18 ;  /* 0x000500120f007388 */ /* 0x0005e20000000a00 */
[C---:B------:R-:W-:Y:S02]  /*2200*/  FFMA.FTZ R13, R28.reuse, R13, -0.17900948226451873779 ;  /* 0xbe374e431c0d7423 */ /* 0x040fe4000001000d */
[C---:B------:R-:W-:Y:S01]  /*2210*/  FFMA.FTZ R12, R11.reuse, R12, -0.72134751081466674805 ;  /* 0xbf38aa3b0b0c7423 */ /* 0x040fe2000001000c */
[----:B------:R-:W-:Y:S01]  /*2220*/  BAR.SYNC.DEFER_BLOCKING 0x0 ;  /* 0x0000000000007b1d */ /* 0x000fe20000010000 */
[----:B------:R-:W-:Y:S01]  /*2230*/  FFMA.FTZ R13, R28, R13, 0.20512372255325317383 ;  /* 0x3e520bf41c0d7423 */ /* 0x000fe2000001000d */
[----:B0-----:R-:W-:Y:S01]  /*2240*/  LEA R17, R24, R89, 0x2 ;  /* 0x0000005918117211 */ /* 0x001fe200078e10ff */
[C---:B------:R-:W-:Y:S02]  /*2250*/  FMUL R12, R11.reuse, R12 ;  /* 0x0000000c0b0c7220 */ /* 0x040fe40000400000 */
[----:B------:R-:W-:Y:S01]  /*2260*/  FFMA.FTZ R13, R28, R13, -0.24046532809734344482 ;  /* 0xbe763c8b1c0d7423 */ /* 0x000fe2000001000d */
[----:B-1----:R-:W-:Y:S01]  /*2270*/  LEA R21, R24, R17, 0x2 ;  /* 0x0000001118157211 */ /* 0x002fe200078e10ff */
[----:B------:R-:W-:Y:S01]  /*2280*/  FMUL R12, R11, R12 ;  /* 0x0000000c0b0c7220 */ /* 0x000fe20000400000 */
[-C--:B--2---:R-:W-:Y:S01]  /*2290*/  LEA R18, P4, R89, R4.reuse, 0x1 ;  /* 0x0000000459127211 */ /* 0x084fe200078808ff */
[----:B------:R-:W-:Y:S01]  /*22a0*/  FFMA.FTZ R13, R28, R13, 0.28857114911079406738 ;  /* 0x3e93bf991c0d7423 */ /* 0x000fe2000001000d */
[----:B------:R-:W-:Y:S01]  /*22b0*/  LEA R23, R24, R21, 0x2 ;  /* 0x0000001518177211 */ /* 0x000fe200078e10ff */
[----:B------:R-:W-:Y:S01]  /*22c0*/  FFMA.FTZ R29, R11, 1.4426950216293334961, R12 ;  /* 0x3fb8aa3b0b1d7823 */ /* 0x000fe2000001000c */
[-C--:B------:R-:W-:Y:S01]  /*22d0*/  LEA R12, P3, R92, R4.reuse, 0x1 ;  /* 0x000000045c0c7211 */ /* 0x080fe200078608ff */
[----:B------:R-:W-:Y:S01]  /*22e0*/  FFMA.FTZ R13, R28, R13, -0.36067417263984680176 ;  /* 0xbeb8aa491c0d7423 */ /* 0x000fe2000001000d */
[----:B------:R-:W-:Y:S01]  /*22f0*/  LEA.HI.X.SX32 R19, R89, R5, 0x1, P4 ;  /* 0x0000000559137211 */ /* 0x000fe200020f0eff */
[----:B------:R-:W-:Y:S01]  /*2300*/  IMAD R27, R24, 0x4, R23 ;  /* 0x00000004181b7824 */ /* 0x000fe200078e0217 */
[-C--:B------:R-:W-:Y:S01]  /*2310*/  LEA R16, P5, R17, R4.reuse, 0x1 ;  /* 0x0000000411107211 */ /* 0x080fe200078a08ff */
[----:B------:R-:W-:Y:S01]  /*2320*/  FFMA.FTZ R13, R28, R13, 0.48089820146560668945 ;  /* 0x3ef6384a1c0d7423 */ /* 0x000fe2000001000d */
[----:B------:R-:W-:Y:S01]  /*2330*/  LEA R22, P4, R23, R4, 0x1 ;  /* 0x0000000417167211 */ /* 0x000fe200078808ff */
[----:B------:R-:W-:Y:S01]  /*2340*/  FADD R6, R6, R29 ;  /* 0x0000001d06067221 */ /* 0x000fe20000000000 */
[----:B------:R-:W-:Y:S01]  /*2350*/  LEA R30, R24, R27, 0x2 ;  /* 0x0000001b181e7211 */ /* 0x000fe200078e10ff */
[----:B------:R-:W-:Y:S01]  /*2360*/  FFMA.FTZ R25, R28, R13, -0.72134751081466674805 ;  /* 0xbf38aa3b1c197423 */ /* 0x000fe2000001000d */
[----:B------:R-:W-:Y:S01]  /*2370*/  LEA.HI.X.SX32 R13, R92, R5, 0x1, P3 ;  /* 0x000000055c0d7211 */ /* 0x000fe200018f0eff */
[----:B------:R-:W0:Y:S02]  /*2380*/  LDS.64 R10, [R10] ;  /* 0x000000000a0a7984 */ /* 0x000e240000000a00 */
[----:B------:R-:W-:Y:S01]  /*2390*/  FMUL R25, R28, R25 ;  /* 0x000000191c197220 */ /* 0x000fe20000400000 */
[----:B------:R-:W-:Y:S01]  /*23a0*/  LEA R32, R24, R30, 0x2 ;  /* 0x0000001e18207211 */ /* 0x000fe200078e10ff */
[----:B------:R-:W1:Y:S02]  /*23b0*/  LDS.64 R14, [R14] ;  /* 0x000000000e0e7984 */ /* 0x000e640000000a00 */
[----:B------:R-:W-:Y:S01]  /*23c0*/  FMUL R31, R28, R25 ;  /* 0x000000191c1f7220 */ /* 0x000fe20000400000 */
[----:B------:R-:W-:-:S02]  /*23d0*/  @P1 MOV R29, 0x7f800000 ;  /* 0x7f800000001d1802 */ /* 0x000fc40000000f00 */
[-C--:B------:R-:W-:Y:S01]  /*23e0*/  LEA R24, P3, R27, R4.reuse, 0x1 ;  /* 0x000000041b187211 */ /* 0x080fe200078608ff */
[----:B------:R-:W-:Y:S01]  /*23f0*/  FFMA.FTZ R28, R28, 1.4426950216293334961, R31 ;  /* 0x3fb8aa3b1c1c7823 */ /* 0x000fe2000001001f */
[----:B------:R-:W-:Y:S02]  /*2400*/  @P2 MOV R31, 0x7f800000 ;  /* 0x7f800000001f2802 */ /* 0x000fe40000000f00 */
[-C--:B------:R-:W-:Y:S01]  /*2410*/  LEA R20, P6, R21, R4.reuse, 0x1 ;  /* 0x0000000415147211 */ /* 0x080fe200078c08ff */
[----:B------:R-:W-:Y:S01]  /*2420*/  FADD R7, R7, R28 ;  /* 0x0000001c07077221 */ /* 0x000fe20000000000 */
[----:B------:R-:W-:Y:S01]  /*2430*/  LEA.HI.X.SX32 R17, R17, R5, 0x1, P5 ;  /* 0x0000000511117211 */ /* 0x000fe200028f0eff */
[----:B------:R-:W-:Y:S01]  /*2440*/  @P2 FFMA.FTZ R6, R0, R31, +INF ;  /* 0x7f80000000062423 */ /* 0x000fe2000001001f */
[----:B------:R-:W-:Y:S01]  /*2450*/  LEA.HI.X.SX32 R23, R23, R5, 0x1, P4 ;  /* 0x0000000517177211 */ /* 0x000fe200020f0eff */
[----:B------:R-:W-:Y:S01]  /*2460*/  @P1 FFMA.FTZ R7, R2, R29, +INF ;  /* 0x7f80000002071423 */ /* 0x000fe2000001001d */
[----:B------:R-:W-:-:S02]  /*2470*/  LEA R26, P4, R30, R4, 0x1 ;  /* 0x000000041e1a7211 */ /* 0x000fc400078808ff */
[-C--:B------:R-:W-:Y:S02]  /*2480*/  LEA.HI.X.SX32 R25, R27, R5.reuse, 0x1, P3 ;  /* 0x000000051b197211 */ /* 0x080fe400018f0eff */
[----:B------:R-:W-:Y:S02]  /*2490*/  FSETP.NEU.AND P2, PT, R2, RZ, PT ;  /* 0x000000ff0200720b */ /* 0x000fe40003f4d000 */
[-C--:B------:R-:W-:Y:S02]  /*24a0*/  LEA.HI.X.SX32 R21, R21, R5.reuse, 0x1, P6 ;  /* 0x0000000515157211 */ /* 0x080fe400030f0eff */
[----:B------:R-:W-:Y:S02]  /*24b0*/  LEA R4, P5, R32, R4, 0x1 ;  /* 0x0000000420047211 */ /* 0x000fe400078a08ff */
[----:B------:R-:W-:Y:S02]  /*24c0*/  FSETP.NEU.AND P3, PT, R0, RZ, PT ;  /* 0x000000ff0000720b */ /* 0x000fe40003f6d000 */
[----:B------:R-:W-:-:S02]  /*24d0*/  LEA.HI.X.SX32 R27, R30, R5, 0x1, P4 ;  /* 0x000000051e1b7211 */ /* 0x000fc400020f0eff */
[----:B------:R-:W-:Y:S02]  /*24e0*/  LEA.HI.X.SX32 R5, R32, R5, 0x1, P5 ;  /* 0x0000000520057211 */ /* 0x000fe400028f0eff */
[----:B------:R-:W-:Y:S02]  /*24f0*/  FSEL R29, R6, -INF , P3 ;  /* 0xff800000061d7808 */ /* 0x000fe40001800000 */
[----:B------:R-:W-:-:S03]  /*2500*/  FSEL R0, R7, -INF , P2 ;  /* 0xff80000007007808 */ /* 0x000fc60001000000 */
[----:B------:R-:W-:Y:S01]  /*2510*/  FFMA R8, R29, 0.69314718246459960938, R8 ;  /* 0x3f3172181d087823 */ /* 0x000fe20000000008 */
[----:B0-----:R0:W-:Y:S01]  /*2520*/  STG.E.U16 [R18.64], R10 ;  /* 0x0000000a12007986 */ /* 0x0011e2000c101504 */
[----:B------:R-:W-:Y:S01]  /*2530*/  PRMT R2, R10, 0x7632, R2 ;  /* 0x000076320a027816 */ /* 0x000fe20000000002 */
[----:B------:R-:W-:Y:S02]  /*2540*/  FFMA R9, R0, 0.69314718246459960938, R9 ;  /* 0x3f31721800097823 */ /* 0x000fe40000000009 */
[----:B-1----:R1:W-:Y:S01]  /*2550*/  STG.E.U16 [R16.64], R14 ;  /* 0x0000000e10007986 */ /* 0x0023e2000c101504 */
[----:B------:R-:W-:-:S03]  /*2560*/  PRMT R6, R15, 0x7632, R6 ;  /* 0x000076320f067816 */ /* 0x000fc60000000006 */
[----:B------:R2:W-:Y:S01]  /*2570*/  STG.E.U16 [R20.64], R2 ;  /* 0x0000000214007986 */ /* 0x0005e2000c101504 */
[----:B0-----:R-:W-:Y:S02]  /*2580*/  PRMT R19, R14, 0x7632, R19 ;  /* 0x000076320e137816 */ /* 0x001fe40000000013 */
[----:B-1----:R-:W-:-:S03]  /*2590*/  PRMT R17, R11, 0x7632, R17 ;  /* 0x000076320b117816 */ /* 0x002fc60000000011 */
[----:B------:R2:W-:Y:S04]  /*25a0*/  STG.E.U16 [R22.64], R19 ;  /* 0x0000001316007986 */ /* 0x0005e8000c101504 */
[----:B------:R2:W-:Y:S04]  /*25b0*/  STG.E.U16 [R24.64], R11 ;  /* 0x0000000b18007986 */ /* 0x0005e8000c101504 */
[----:B------:R2:W-:Y:S04]  /*25c0*/  STG.E.U16 [R26.64], R15 ;  /* 0x0000000f1a007986 */ /* 0x0005e8000c101504 */
[----:B------:R2:W-:Y:S04]  /*25d0*/  STG.E.U16 [R4.64], R17 ;  /* 0x0000001104007986 */ /* 0x0005e8000c101504 */
[----:B------:R2:W-:Y:S04]  /*25e0*/  STG.E.U16 [R12.64], R6 ;  /* 0x000000060c007986 */ /* 0x0005e8000c101504 */
[----:B------:R-:W-:Y:S06]  /*25f0*/  BAR.SYNC.DEFER_BLOCKING 0x0 ;  /* 0x0000000000007b1d */ /* 0x000fec0000010000 */
[----:B------:R2:W-:Y:S04]  /*2600*/  STS.64 [R91], R8 ;  /* 0x000000085b007388 */ /* 0x0005e80000000a00 */
[----:B------:R-:W-:Y:S06]  /*2610*/  BAR.SYNC.DEFER_BLOCKING 0x0 ;  /* 0x0000000000007b1d */ /* 0x000fec0000010000 */
[----:B------:R-:W-:Y:S05]  /*2620*/  @P0 EXIT ;  /* 0x000000000000094d */ /* 0x000fea0003800000 */
[----:B--2---:R-:W0:Y:S01]  /*2630*/  LDS R3, [R3] ;  /* 0x0000000003037984 */ /* 0x004e220000000800 */
[----:B------:R-:W-:Y:S01]  /*2640*/  IMAD R93, R93, c[0x0][0x1cc], RZ ;  /* 0x000073005d5d7a24 */ /* 0x000fe200078e02ff */
[C---:B------:R-:W-:Y:S01]  /*2650*/  SHF.L.U32 R5, R88.reuse, 0x2, RZ ;  /* 0x0000000258057819 */ /* 0x040fe200000006ff */
[----:B------:R-:W-:-:S03]  /*2660*/  IMAD.HI R88, R88, 0x4, RZ ;  /* 0x0000000458587827 */ /* 0x000fc600078e02ff */
[C---:B------:R-:W-:Y:S01]  /*2670*/  SHF.L.U32 R4, R93.reuse, 0x2, RZ ;  /* 0x000000025d047819 */ /* 0x040fe200000006ff */
[----:B------:R-:W-:-:S03]  /*2680*/  IMAD.HI R93, R93, 0x4, RZ ;  /* 0x000000045d5d7827 */ /* 0x000fc600078e02ff */
[----:B------:R-:W-:-:S04]  /*2690*/  IADD3 R4, P0, P1, R5, c[0x0][0x180], R4 ;  /* 0x0000600005047a10 */ /* 0x000fc8000791e004 */
[----:B------:R-:W-:-:S05]  /*26a0*/  IADD3.X R5, R88, c[0x0][0x184], R93, P0, P1 ;  /* 0x0000610058057a10 */ /* 0x000fca00007e245d */
[----:B0-----:R-:W-:Y:S01]  /*26b0*/  STG.E [R4.64], R3 ;  /* 0x0000000304007986 */ /* 0x001fe2000c101904 */
[----:B------:R-:W-:Y:S05]  /*26c0*/  EXIT ;  /* 0x000000000000794d */ /* 0x000fea0003800000 */
.L_x_2:
[----:B------:R-:W-:-:S00]  /*26d0*/  BRA `(.L_x_2) ;  /* 0xfffffff000007947 */ /* 0x000fc0000383ffff */
[----:B------:R-:W-:-:S00]  /*26e0*/  NOP ;  /* 0x0000000000007918 */ /* 0x000fc00000000000 */
        /* <DEDUP_REMOVED lines=9> */
.L_x_3:


//--------------------- .nv.global.init           --------------------------
	.section	.nv.global.init,"aw",@progbits
.nv.global.init:
	.type		_$_str,@object
	.size		_$_str,(.L_0 - _$_str)
_$_str:
        /*0000*/ 	.byte	0x5f, 0x5f, 0x43, 0x55, 0x44, 0x41, 0x5f, 0x46, 0x54, 0x5a, 0x00
.L_0:


//--------------------- .nv.shared.attn_fwd       --------------------------
	.section	.nv.shared.attn_fwd,"aw",@nobits
	.sectionflags	@""
	.align	16
